	.target	sm_90a

	.elftype	@"ET_EXEC"


//--------------------- .note.nv.tkinfo           --------------------------
	.section	.note.nv.tkinfo,"",@"SHT_NOTE"
	.sectionflags	@"SHF_NOTE_NV_TKINFO"
	.tkinfo
        /*0018*/ 	.word	0x00000002
        /*0030*/ 	.string	""
        /*0030*/ 	.string	"ptxas"
        /*0030*/ 	.string	"Cuda compilation tools, release 13.0, V13.0.88"
        /*0030*/ 	.string	"Build cuda_13.0.r13.0/compiler.36424714_0"
        /*0030*/ 	.string	"-arch sm_90a -m 64 "



//--------------------- .note.nv.cuinfo           --------------------------
	.section	.note.nv.cuinfo,"",@"SHT_NOTE"
	.sectionflags	@"SHF_NOTE_NV_CUINFO"
        /*0018*/ 	.short	0x0002
        /*001a*/ 	.short	0x005a
        /*001c*/ 	.short	0x0082
	.zero		2


//--------------------- .nv.info                  --------------------------
	.section	.nv.info,"",@"SHT_CUDA_INFO"
	.align	4


	//----- nvinfo : EIATTR_REGCOUNT
	.align		4
        /*0000*/ 	.byte	0x04, 0x2f
        /*0002*/ 	.short	(.L_15 - .L_14)
	.align		4
.L_14:
        /*0004*/ 	.word	index@(_ZN7cutlass13device_kernelINS_4gemm6kernel13GemmUniversalIN4cute5tupleIJiiiiEEENS1_10collective13CollectiveMmaINS1_34MainloopSm90TmaGmmaWarpSpecializedILi5ENS5_IJNS4_1CILi2EEENSA_ILi1EEESC_EEENS1_32KernelTmaWarpSpecializedPingpongEEENS5_IJNSA_ILi64EEENSA_ILi128EEENSA_ILi32EEEEEENS_10tfloat32_tENS5_IJlSC_lEEESK_SL_NS4_8TiledMMAINS4_8MMA_AtomIJNS4_4SM904GMMA30MMA_64x128x8_F32TF32TF32_SS_TNILNSP_7ScaleInE1ELSR_1EEEEEENS4_6LayoutINS5_IJSC_SC_SC_EEENS5_IJNSA_ILi0EEESW_SW_EEEEENS5_IJNS4_10UnderscoreESZ_SZ_EEEEENS4_13SM90_TMA_LOADENS4_14ComposedLayoutINS4_7SwizzleILi3ELi4ELi3EEENS4_18smem_ptr_flag_bitsILi32EEENSU_INS5_IJNSA_ILi8EEESI_EEENS5_IJSI_SC_EEEEEEEvNS4_8identityENS4_23SM90_TMA_LOAD_MULTICASTES1C_vS1D_EENS_8epilogue10collective6detail29Sm90TmaWarpSpecializedAdapterINS1H_15DefaultEpilogueISK_SL_SL_NS1G_6thread17LinearCombinationISK_Li1EffLNS1L_9ScaleType4KindE0ELNS_15FloatRoundStyleE2ESK_EENS1_15EpilogueDefaultEEEEEvvEEEEvNT_6ParamsE)
        /*0008*/ 	.word	0x000000a8


	//----- nvinfo : EIATTR_FRAME_SIZE
	.align		4
.L_15:
        /*000c*/ 	.byte	0x04, 0x11
        /*000e*/ 	.short	(.L_17 - .L_16)
	.align		4
.L_16:
        /*0010*/ 	.word	index@(_ZN7cutlass13device_kernelINS_4gemm6kernel13GemmUniversalIN4cute5tupleIJiiiiEEENS1_10collective13CollectiveMmaINS1_34MainloopSm90TmaGmmaWarpSpecializedILi5ENS5_IJNS4_1CILi2EEENSA_ILi1EEESC_EEENS1_32KernelTmaWarpSpecializedPingpongEEENS5_IJNSA_ILi64EEENSA_ILi128EEENSA_ILi32EEEEEENS_10tfloat32_tENS5_IJlSC_lEEESK_SL_NS4_8TiledMMAINS4_8MMA_AtomIJNS4_4SM904GMMA30MMA_64x128x8_F32TF32TF32_SS_TNILNSP_7ScaleInE1ELSR_1EEEEEENS4_6LayoutINS5_IJSC_SC_SC_EEENS5_IJNSA_ILi0EEESW_SW_EEEEENS5_IJNS4_10UnderscoreESZ_SZ_EEEEENS4_13SM90_TMA_LOADENS4_14ComposedLayoutINS4_7SwizzleILi3ELi4ELi3EEENS4_18smem_ptr_flag_bitsILi32EEENSU_INS5_IJNSA_ILi8EEESI_EEENS5_IJSI_SC_EEEEEEEvNS4_8identityENS4_23SM90_TMA_LOAD_MULTICASTES1C_vS1D_EENS_8epilogue10collective6detail29Sm90TmaWarpSpecializedAdapterINS1H_15DefaultEpilogueISK_SL_SL_NS1G_6thread17LinearCombinationISK_Li1EffLNS1L_9ScaleType4KindE0ELNS_15FloatRoundStyleE2ESK_EENS1_15EpilogueDefaultEEEEEvvEEEEvNT_6ParamsE)
        /*0014*/ 	.word	0x00000008


	//----- nvinfo : EIATTR_MIN_STACK_SIZE
	.align		4
.L_17:
        /*0018*/ 	.byte	0x04, 0x12
        /*001a*/ 	.short	(.L_19 - .L_18)
	.align		4
.L_18:
        /*001c*/ 	.word	index@(_ZN7cutlass13device_kernelINS_4gemm6kernel13GemmUniversalIN4cute5tupleIJiiiiEEENS1_10collective13CollectiveMmaINS1_34MainloopSm90TmaGmmaWarpSpecializedILi5ENS5_IJNS4_1CILi2EEENSA_ILi1EEESC_EEENS1_32KernelTmaWarpSpecializedPingpongEEENS5_IJNSA_ILi64EEENSA_ILi128EEENSA_ILi32EEEEEENS_10tfloat32_tENS5_IJlSC_lEEESK_SL_NS4_8TiledMMAINS4_8MMA_AtomIJNS4_4SM904GMMA30MMA_64x128x8_F32TF32TF32_SS_TNILNSP_7ScaleInE1ELSR_1EEEEEENS4_6LayoutINS5_IJSC_SC_SC_EEENS5_IJNSA_ILi0EEESW_SW_EEEEENS5_IJNS4_10UnderscoreESZ_SZ_EEEEENS4_13SM90_TMA_LOADENS4_14ComposedLayoutINS4_7SwizzleILi3ELi4ELi3EEENS4_18smem_ptr_flag_bitsILi32EEENSU_INS5_IJNSA_ILi8EEESI_EEENS5_IJSI_SC_EEEEEEEvNS4_8identityENS4_23SM90_TMA_LOAD_MULTICASTES1C_vS1D_EENS_8epilogue10collective6detail29Sm90TmaWarpSpecializedAdapterINS1H_15DefaultEpilogueISK_SL_SL_NS1G_6thread17LinearCombinationISK_Li1EffLNS1L_9ScaleType4KindE0ELNS_15FloatRoundStyleE2ESK_EENS1_15EpilogueDefaultEEEEEvvEEEEvNT_6ParamsE)
        /*0020*/ 	.word	0x00000008
.L_19:


//--------------------- .nv.compat                --------------------------
	.section	.nv.compat,"",@"SHT_CUDA_COMPAT_INFO"
	.align	4
        /*0000*/ 	.byte	0x02, 0x09, 0x01, 0x00, 0x02, 0x02, 0x04, 0x00, 0x02, 0x05, 0x05, 0x00, 0x03, 0x07, 0x01, 0x01
        /*0010*/ 	.byte	0x02, 0x03, 0x01, 0x00, 0x02, 0x06, 0x01, 0x00, 0x04, 0x0b, 0x08, 0x00, 0x00, 0x00, 0x00, 0x00
        /*0020*/ 	.byte	0x00, 0x00, 0x00, 0x00


//--------------------- .nv.info._ZN7cutlass13device_kernelINS_4gemm6kernel13GemmUniversalIN4cute5tupleIJiiiiEEENS1_10collective13CollectiveMmaINS1_34MainloopSm90TmaGmmaWarpSpecializedILi5ENS5_IJNS4_1CILi2EEENSA_ILi1EEESC_EEENS1_32KernelTmaWarpSpecializedPingpongEEENS5_IJNSA_ILi64EEENSA_ILi128EEENSA_ILi32EEEEEENS_10tfloat32_tENS5_IJlSC_lEEESK_SL_NS4_8TiledMMAINS4_8MMA_AtomIJNS4_4SM904GMMA30MMA_64x128x8_F32TF32TF32_SS_TNILNSP_7ScaleInE1ELSR_1EEEEEENS4_6LayoutINS5_IJSC_SC_SC_EEENS5_IJNSA_ILi0EEESW_SW_EEEEENS5_IJNS4_10UnderscoreESZ_SZ_EEEEENS4_13SM90_TMA_LOADENS4_14ComposedLayoutINS4_7SwizzleILi3ELi4ELi3EEENS4_18smem_ptr_flag_bitsILi32EEENSU_INS5_IJNSA_ILi8EEESI_EEENS5_IJSI_SC_EEEEEEEvNS4_8identityENS4_23SM90_TMA_LOAD_MULTICASTES1C_vS1D_EENS_8epilogue10collective6detail29Sm90TmaWarpSpecializedAdapterINS1H_15DefaultEpilogueISK_SL_SL_NS1G_6thread17LinearCombinationISK_Li1EffLNS1L_9ScaleType4KindE0ELNS_15FloatRoundStyleE2ESK_EENS1_15EpilogueDefaultEEEEEvvEEEEvNT_6ParamsE --------------------------
	.section	.nv.info._ZN7cutlass13device_kernelINS_4gemm6kernel13GemmUniversalIN4cute5tupleIJiiiiEEENS1_10collective13CollectiveMmaINS1_34MainloopSm90TmaGmmaWarpSpecializedILi5ENS5_IJNS4_1CILi2EEENSA_ILi1EEESC_EEENS1_32KernelTmaWarpSpecializedPingpongEEENS5_IJNSA_ILi64EEENSA_ILi128EEENSA_ILi32EEEEEENS_10tfloat32_tENS5_IJlSC_lEEESK_SL_NS4_8TiledMMAINS4_8MMA_AtomIJNS4_4SM904GMMA30MMA_64x128x8_F32TF32TF32_SS_TNILNSP_7ScaleInE1ELSR_1EEEEEENS4_6LayoutINS5_IJSC_SC_SC_EEENS5_IJNSA_ILi0EEESW_SW_EEEEENS5_IJNS4_10UnderscoreESZ_SZ_EEEEENS4_13SM90_TMA_LOADENS4_14ComposedLayoutINS4_7SwizzleILi3ELi4ELi3EEENS4_18smem_ptr_flag_bitsILi32EEENSU_INS5_IJNSA_ILi8EEESI_EEENS5_IJSI_SC_EEEEEEEvNS4_8identityENS4_23SM90_TMA_LOAD_MULTICASTES1C_vS1D_EENS_8epilogue10collective6detail29Sm90TmaWarpSpecializedAdapterINS1H_15DefaultEpilogueISK_SL_SL_NS1G_6thread17LinearCombinationISK_Li1EffLNS1L_9ScaleType4KindE0ELNS_15FloatRoundStyleE2ESK_EENS1_15EpilogueDefaultEEEEEvvEEEEvNT_6ParamsE,"",@"SHT_CUDA_INFO"
	.sectionflags	@""
	.align	4


	//----- nvinfo : EIATTR_CUDA_API_VERSION
	.align		4
        /*0000*/ 	.byte	0x04, 0x37
        /*0002*/ 	.short	(.L_21 - .L_20)
.L_20:
        /*0004*/ 	.word	0x00000082


	//----- nvinfo : EIATTR_KPARAM_INFO
	.align		4
.L_21:
        /*0008*/ 	.byte	0x04, 0x17
        /*000a*/ 	.short	(.L_23 - .L_22)
.L_22:
        /*000c*/ 	.word	0x00000000
        /*0010*/ 	.short	0x0000
        /*0012*/ 	.short	0x0070
        /*0014*/ 	.byte	0x00, 0xf0, 0x01, 0x10


	//----- nvinfo : EIATTR_SPARSE_MMA_MASK
	.align		4
.L_23:
        /*0018*/ 	.byte	0x03, 0x50
        /*001a*/ 	.short	0x0000


	//----- nvinfo : EIATTR_MAXREG_COUNT
	.align		4
        /*001c*/ 	.byte	0x03, 0x1b
        /*001e*/ 	.short	0x00a8


	//----- nvinfo : EIATTR_NUM_BARRIERS
	.align		4
        /*0020*/ 	.byte	0x02, 0x4c
        /*0022*/ 	.byte	0x01
	.zero		1


	//----- nvinfo : EIATTR_EXTERNS
	.align		4
        /*0024*/ 	.byte	0x04, 0x0f
        /*0026*/ 	.short	(.L_25 - .L_24)


	//   ....[0]....
	.align		4
.L_24:
        /*0028*/ 	.word	index@(__assertfail)


	//----- nvinfo : EIATTR_ANNOTATIONS
	.align		4
.L_25:
        /*002c*/ 	.byte	0x04, 0x55
        /*002e*/ 	.short	(.L_27 - .L_26)


	//   ....[0]....
.L_26:
        /*0030*/ 	.word	0x00000001
        /*0034*/ 	.byte	0xd0, 0x0d, 0x00, 0x00, 0x01, 0x00, 0x00, 0x00, 0x80, 0x14, 0x00, 0x00, 0x01, 0x00, 0x00, 0x00
        /*0044*/ 	.byte	0x80, 0x63, 0x00, 0x00, 0x01, 0x00, 0x00, 0x00, 0xb0, 0x6f, 0x00, 0x00


	//----- nvinfo : EIATTR_MERCURY_ISA_VERSION
	.align		4
.L_27:
        /*0050*/ 	.byte	0x03, 0x5f
        /*0052*/ 	.short	0x0101


	//----- nvinfo : EIATTR_INT_WARP_WIDE_INSTR_OFFSETS
	.align		4
        /*0054*/ 	.byte	0x04, 0x31
        /*0056*/ 	.short	(.L_29 - .L_28)


	//   ....[0]....
.L_28:
        /*0058*/ 	.word	0x00000510


	//   ....[1]....
        /*005c*/ 	.word	0x00000530


	//   ....[2]....
        /*0060*/ 	.word	0x00000550


	//   ....[3]....
        /*0064*/ 	.word	0x00000610


	//   ....[4]....
        /*0068*/ 	.word	0x00000630


	//   ....[5]....
        /*006c*/ 	.word	0x00000690


	//   ....[6]....
        /*0070*/ 	.word	0x000007a0


	//   ....[7]....
        /*0074*/ 	.word	0x000007d0


	//   ....[8]....
        /*0078*/ 	.word	0x00002140


	//----- nvinfo : EIATTR_COOP_GROUP_MASK_REGIDS
	.align		4
.L_29:
        /*007c*/ 	.byte	0x04, 0x29
        /*007e*/ 	.short	(.L_31 - .L_30)


	//   ....[0]....
.L_30:
        /*0080*/ 	.word	0xffffffff


	//   ....[1]....
        /*0084*/ 	.word	0xffffffff


	//   ....[2]....
        /*0088*/ 	.word	0xffffffff


	//   ....[3]....
        /*008c*/ 	.word	0xffffffff


	//   ....[4]....
        /*0090*/ 	.word	0xffffffff


	//   ....[5]....
        /*0094*/ 	.word	0xffffffff


	//   ....[6]....
        /*0098*/ 	.word	0xffffffff


	//----- nvinfo : EIATTR_COOP_GROUP_INSTR_OFFSETS
	.align		4
.L_31:
        /*009c*/ 	.byte	0x04, 0x28
        /*009e*/ 	.short	(.L_33 - .L_32)


	//   ....[0]....
.L_32:
        /*00a0*/ 	.word	0x00000070


	//   ....[1]....
        /*00a4*/ 	.word	0x00000080


	//   ....[2]....
        /*00a8*/ 	.word	0x00000140


	//   ....[3]....
        /*00ac*/ 	.word	0x000002f0


	//   ....[4]....
        /*00b0*/ 	.word	0x00000330


	//   ....[5]....
        /*00b4*/ 	.word	0x000003b0


	//   ....[6]....
        /*00b8*/ 	.word	0x00000980


	//----- nvinfo : EIATTR_REG_RECONFIG
	.align		4
.L_33:
        /*00bc*/ 	.byte	0x01, 0x54
	.zero		2


	//----- nvinfo : EIATTR_SYSCALL_OFFSETS
	.align		4
        /*00c0*/ 	.byte	0x04, 0x46
        /*00c2*/ 	.short	(.L_35 - .L_34)


	//   ....[0]....
.L_34:
        /*00c4*/ 	.word	0x000018f0


	//----- nvinfo : EIATTR_MBARRIER_INSTR_OFFSETS
	.align		4
.L_35:
        /*00c8*/ 	.byte	0x04, 0x39
        /*00ca*/ 	.short	(.L_37 - .L_36)


	//   ....[0]....
.L_36:
        /*00cc*/ 	.word	0x00000240
        /*00d0*/ 	.word	0x000000ff
        /*00d4*/ 	.word	0x00000000
        /*00d8*/ 	.short	0x0100
        /*00da*/ 	.byte	0x08
	.zero		1


	//   ....[1]....
        /*00dc*/ 	.word	0x00000250
        /*00e0*/ 	.word	0x000000ff
        /*00e4*/ 	.word	0x00000028
        /*00e8*/ 	.short	0x0100
        /*00ea*/ 	.byte	0x08
	.zero		1


	//   ....[2]....
        /*00ec*/ 	.word	0x00000260
        /*00f0*/ 	.word	0x000000ff
        /*00f4*/ 	.word	0x00000008
        /*00f8*/ 	.short	0x0100
        /*00fa*/ 	.byte	0x08
	.zero		1


	//   ....[3]....
        /*00fc*/ 	.word	0x00000270
        /*0100*/ 	.word	0x000000ff
        /*0104*/ 	.word	0x00000030
        /*0108*/ 	.short	0x0100
        /*010a*/ 	.byte	0x08
	.zero		1


	//   ....[4]....
        /*010c*/ 	.word	0x00000280
        /*0110*/ 	.word	0x000000ff
        /*0114*/ 	.word	0x00000010
        /*0118*/ 	.short	0x0100
        /*011a*/ 	.byte	0x08
	.zero		1


	//   ....[5]....
        /*011c*/ 	.word	0x00000290
        /*0120*/ 	.word	0x000000ff
        /*0124*/ 	.word	0x00000038
        /*0128*/ 	.short	0x0100
        /*012a*/ 	.byte	0x08
	.zero		1


	//   ....[6]....
        /*012c*/ 	.word	0x000002a0
        /*0130*/ 	.word	0x000000ff
        /*0134*/ 	.word	0x00000018
        /*0138*/ 	.short	0x0100
        /*013a*/ 	.byte	0x08
	.zero		1


	//   ....[7]....
        /*013c*/ 	.word	0x000002b0
        /*0140*/ 	.word	0x000000ff
        /*0144*/ 	.word	0x00000040
        /*0148*/ 	.short	0x0100
        /*014a*/ 	.byte	0x08
	.zero		1


	//   ....[8]....
        /*014c*/ 	.word	0x000002c0
        /*0150*/ 	.word	0x000000ff
        /*0154*/ 	.word	0x00000020
        /*0158*/ 	.short	0x0100
        /*015a*/ 	.byte	0x08
	.zero		1


	//   ....[9]....
        /*015c*/ 	.word	0x000002d0
        /*0160*/ 	.word	0x000000ff
        /*0164*/ 	.word	0x00000048
        /*0168*/ 	.short	0x0100
        /*016a*/ 	.byte	0x08
	.zero		1


	//   ....[10]....
        /*016c*/ 	.word	0x00000820
        /*0170*/ 	.word	0x000000ff
        /*0174*/ 	.word	0x00000080
        /*0178*/ 	.short	0x0100
        /*017a*/ 	.byte	0x08
	.zero		1


	//   ....[11]....
        /*017c*/ 	.word	0x000008b0
        /*0180*/ 	.word	0x000000ff
        /*0184*/ 	.word	0x00000088
        /*0188*/ 	.short	0x0100
        /*018a*/ 	.byte	0x08
	.zero		1


	//   ....[12]....
        /*018c*/ 	.word	0x00000900
        /*0190*/ 	.word	0x000000ff
        /*0194*/ 	.word	0x00000060
        /*0198*/ 	.short	0x0100
        /*019a*/ 	.byte	0x09
	.zero		1


	//   ....[13]....
        /*019c*/ 	.word	0x00000910
        /*01a0*/ 	.word	0x000000ff
        /*01a4*/ 	.word	0x00000068
        /*01a8*/ 	.short	0x0100
        /*01aa*/ 	.byte	0x09
	.zero		1


	//   ....[14]....
        /*01ac*/ 	.word	0x00000920
        /*01b0*/ 	.word	0x000000ff
        /*01b4*/ 	.word	0x00000070
        /*01b8*/ 	.short	0x0100
        /*01ba*/ 	.byte	0x09
	.zero		1


	//   ....[15]....
        /*01bc*/ 	.word	0x00000930
        /*01c0*/ 	.word	0x000000ff
        /*01c4*/ 	.word	0x00000078
        /*01c8*/ 	.short	0x0100
        /*01ca*/ 	.byte	0x09
	.zero		1


	//   ....[16]....
        /*01cc*/ 	.word	0x000017b0
        /*01d0*/ 	.word	0x000000ff
        /*01d4*/ 	.word	0xfffffff8
        /*01d8*/ 	.short	0x010a
        /*01da*/ 	.byte	0x2b
	.zero		1


	//   ....[17]....
        /*01dc*/ 	.word	0x00001970
        /*01e0*/ 	.word	0x00000003
        /*01e4*/ 	.word	0x00000000
        /*01e8*/ 	.short	0x010a
        /*01ea*/ 	.byte	0x3f
	.zero		1


	//   ....[18]....
        /*01ec*/ 	.word	0x000019d0
        /*01f0*/ 	.word	0x00000003
        /*01f4*/ 	.word	0x00000000
        /*01f8*/ 	.short	0x010a
        /*01fa*/ 	.byte	0x3f
	.zero		1


	//   ....[19]....
        /*01fc*/ 	.word	0x00001d30
        /*0200*/ 	.word	0x000000ff
        /*0204*/ 	.word	0x00000000
        /*0208*/ 	.short	0x010a
        /*020a*/ 	.byte	0x04
	.zero		1


	//   ....[20]....
        /*020c*/ 	.word	0x00001d70
        /*0210*/ 	.word	0x000000ff
        /*0214*/ 	.word	0x00000000
        /*0218*/ 	.short	0x010a
        /*021a*/ 	.byte	0x04
	.zero		1


	//   ....[21]....
        /*021c*/ 	.word	0x00001fd0
        /*0220*/ 	.word	0x00000005
        /*0224*/ 	.word	0x00000000
        /*0228*/ 	.short	0x0101
        /*022a*/ 	.byte	0x3f
	.zero		1


	//   ....[22]....
        /*022c*/ 	.word	0x000020e0
        /*0230*/ 	.word	0x00000003
        /*0234*/ 	.word	0x00000000
        /*0238*/ 	.short	0x0101
        /*023a*/ 	.byte	0x2e
	.zero		1


	//   ....[23]....
        /*023c*/ 	.word	0x000021e0
        /*0240*/ 	.word	0x00000003
        /*0244*/ 	.word	0x00000000
        /*0248*/ 	.short	0x0101
        /*024a*/ 	.byte	0x3f
	.zero		1


	//   ....[24]....
        /*024c*/ 	.word	0x00002260
        /*0250*/ 	.word	0x000000ff
        /*0254*/ 	.word	0x00000008
        /*0258*/ 	.short	0x010a
        /*025a*/ 	.byte	0x2b
	.zero		1


	//   ....[25]....
        /*025c*/ 	.word	0x000063c0
        /*0260*/ 	.word	0x00000000
        /*0264*/ 	.word	0x00000000
        /*0268*/ 	.short	0x0101
        /*026a*/ 	.byte	0x2e
	.zero		1


	//   ....[26]....
        /*026c*/ 	.word	0x00006d00
        /*0270*/ 	.word	0x0000000d
        /*0274*/ 	.word	0x00000028
        /*0278*/ 	.short	0x010a
        /*027a*/ 	.byte	0x3f
	.zero		1


	//   ....[27]....
        /*027c*/ 	.word	0x000070e0
        /*0280*/ 	.word	0x00000006
        /*0284*/ 	.word	0x00000088
        /*0288*/ 	.short	0x0101
        /*028a*/ 	.byte	0x3f
	.zero		1


	//   ....[28]....
        /*028c*/ 	.word	0x00007810
        /*0290*/ 	.word	0x00000007
        /*0294*/ 	.word	0x00000000
        /*0298*/ 	.short	0x010a
        /*029a*/ 	.byte	0x3f
	.zero		1


	//   ....[29]....
        /*029c*/ 	.word	0x00007890
        /*02a0*/ 	.word	0x00000006
        /*02a4*/ 	.word	0x00000000
        /*02a8*/ 	.short	0x010a
        /*02aa*/ 	.byte	0x3f
	.zero		1


	//   ....[30]....
        /*02ac*/ 	.word	0x00007920
        /*02b0*/ 	.word	0x00000007
        /*02b4*/ 	.word	0x00000000
        /*02b8*/ 	.short	0x010a
        /*02ba*/ 	.byte	0x3f
	.zero		1


	//   ....[31]....
        /*02bc*/ 	.word	0x000079b0
        /*02c0*/ 	.word	0x00000006
        /*02c4*/ 	.word	0x00000000
        /*02c8*/ 	.short	0x010a
        /*02ca*/ 	.byte	0x3f
	.zero		1


	//   ....[32]....
        /*02cc*/ 	.word	0x00007a40
        /*02d0*/ 	.word	0x00000005
        /*02d4*/ 	.word	0x00000000
        /*02d8*/ 	.short	0x010a
        /*02da*/ 	.byte	0x3f
	.zero		1


	//   ....[33]....
        /*02dc*/ 	.word	0x00007ab0
        /*02e0*/ 	.word	0x00000003
        /*02e4*/ 	.word	0xfffffff8
        /*02e8*/ 	.short	0x010a
        /*02ea*/ 	.byte	0x3f
	.zero		1


	//   ....[34]....
        /*02ec*/ 	.word	0x00007b00
        /*02f0*/ 	.word	0x00000003
        /*02f4*/ 	.word	0x00000000
        /*02f8*/ 	.short	0x010a
        /*02fa*/ 	.byte	0x3f
	.zero		1


	//   ....[35]....
        /*02fc*/ 	.word	0x00007b60
        /*0300*/ 	.word	0x00000005
        /*0304*/ 	.word	0x00000000
        /*0308*/ 	.short	0x010a
        /*030a*/ 	.byte	0x3f
	.zero		1


	//   ....[36]....
        /*030c*/ 	.word	0x00007bc0
        /*0310*/ 	.word	0x00000003
        /*0314*/ 	.word	0x00000008
        /*0318*/ 	.short	0x010a
        /*031a*/ 	.byte	0x3f
	.zero		1


	//   ....[37]....
        /*031c*/ 	.word	0x00007c90
        /*0320*/ 	.word	0x0000000d
        /*0324*/ 	.word	0x00000028
        /*0328*/ 	.short	0x010a
        /*032a*/ 	.byte	0x3f
	.zero		1


	//   ....[38]....
        /*032c*/ 	.word	0x00007d60
        /*0330*/ 	.word	0x00000007
        /*0334*/ 	.word	0x00000000
        /*0338*/ 	.short	0x010a
        /*033a*/ 	.byte	0x3f
	.zero		1


	//   ....[39]....
        /*033c*/ 	.word	0x00007db0
        /*0340*/ 	.word	0x00000006
        /*0344*/ 	.word	0x00000000
        /*0348*/ 	.short	0x010a
        /*034a*/ 	.byte	0x3f
	.zero		1


	//   ....[40]....
        /*034c*/ 	.word	0x00007e00
        /*0350*/ 	.word	0x00000007
        /*0354*/ 	.word	0x00000000
        /*0358*/ 	.short	0x010a
        /*035a*/ 	.byte	0x3f
	.zero		1


	//   ....[41]....
        /*035c*/ 	.word	0x00007e50
        /*0360*/ 	.word	0x00000006
        /*0364*/ 	.word	0x00000000
        /*0368*/ 	.short	0x010a
        /*036a*/ 	.byte	0x3f
	.zero		1


	//----- nvinfo : EIATTR_NUM_MBARRIERS
	.align		4
.L_37:
        /*036c*/ 	.byte	0x03, 0x38
        /*036e*/ 	.short	0x0010


	//----- nvinfo : EIATTR_EXIT_INSTR_OFFSETS
	.align		4
        /*0370*/ 	.byte	0x04, 0x1c
        /*0372*/ 	.short	(.L_39 - .L_38)


	//   ....[0]....
.L_38:
        /*0374*/ 	.word	0x00001410


	//   ....[1]....
        /*0378*/ 	.word	0x00001470


	//   ....[2]....
        /*037c*/ 	.word	0x000069e0


	//   ....[3]....
        /*0380*/ 	.word	0x00006a10


	//   ....[4]....
        /*0384*/ 	.word	0x00007a90


	//----- nvinfo : EIATTR_MAX_THREADS
	.align		4
.L_39:
        /*0388*/ 	.byte	0x04, 0x05
        /*038a*/ 	.short	(.L_41 - .L_40)
.L_40:
        /*038c*/ 	.word	0x00000180
        /*0390*/ 	.word	0x00000001
        /*0394*/ 	.word	0x00000001


	//----- nvinfo : EIATTR_CRS_STACK_SIZE
	.align		4
.L_41:
        /*0398*/ 	.byte	0x04, 0x1e
        /*039a*/ 	.short	(.L_43 - .L_42)
.L_42:
        /*039c*/ 	.word	0x00000000


	//----- nvinfo : EIATTR_CBANK_PARAM_SIZE
	.align		4
.L_43:
        /*03a0*/ 	.byte	0x03, 0x19
        /*03a2*/ 	.short	0x0470


	//----- nvinfo : EIATTR_PARAM_CBANK
	.align		4
        /*03a4*/ 	.byte	0x04, 0x0a
        /*03a6*/ 	.short	(.L_45 - .L_44)
	.align		4
.L_44:
        /*03a8*/ 	.word	index@(.nv.constant0._ZN7cutlass13device_kernelINS_4gemm6kernel13GemmUniversalIN4cute5tupleIJiiiiEEENS1_10collective13CollectiveMmaINS1_34MainloopSm90TmaGmmaWarpSpecializedILi5ENS5_IJNS4_1CILi2EEENSA_ILi1EEESC_EEENS1_32KernelTmaWarpSpecializedPingpongEEENS5_IJNSA_ILi64EEENSA_ILi128EEENSA_ILi32EEEEEENS_10tfloat32_tENS5_IJlSC_lEEESK_SL_NS4_8TiledMMAINS4_8MMA_AtomIJNS4_4SM904GMMA30MMA_64x128x8_F32TF32TF32_SS_TNILNSP_7ScaleInE1ELSR_1EEEEEENS4_6LayoutINS5_IJSC_SC_SC_EEENS5_IJNSA_ILi0EEESW_SW_EEEEENS5_IJNS4_10UnderscoreESZ_SZ_EEEEENS4_13SM90_TMA_LOADENS4_14ComposedLayoutINS4_7SwizzleILi3ELi4ELi3EEENS4_18smem_ptr_flag_bitsILi32EEENSU_INS5_IJNSA_ILi8EEESI_EEENS5_IJSI_SC_EEEEEEEvNS4_8identityENS4_23SM90_TMA_LOAD_MULTICASTES1C_vS1D_EENS_8epilogue10collective6detail29Sm90TmaWarpSpecializedAdapterINS1H_15DefaultEpilogueISK_SL_SL_NS1G_6thread17LinearCombinationISK_Li1EffLNS1L_9ScaleType4KindE0ELNS_15FloatRoundStyleE2ESK_EENS1_15EpilogueDefaultEEEEEvvEEEEvNT_6ParamsE)
        /*03ac*/ 	.short	0x0210
        /*03ae*/ 	.short	0x0470


	//----- nvinfo : EIATTR_SW_WAR
	.align		4
.L_45:
        /*03b0*/ 	.byte	0x04, 0x36
        /*03b2*/ 	.short	(.L_47 - .L_46)
.L_46:
        /*03b4*/ 	.word	0x00000008
.L_47:


//--------------------- .nv.callgraph             --------------------------
	.section	.nv.callgraph,"",@"SHT_CUDA_CALLGRAPH"
	.align	4
	.sectionentsize	8
	.align		4
        /*0000*/ 	.word	0x00000000
	.align		4
        /*0004*/ 	.word	0xffffffff
	.align		4
        /*0008*/ 	.word	index@(_ZN7cutlass13device_kernelINS_4gemm6kernel13GemmUniversalIN4cute5tupleIJiiiiEEENS1_10collective13CollectiveMmaINS1_34MainloopSm90TmaGmmaWarpSpecializedILi5ENS5_IJNS4_1CILi2EEENSA_ILi1EEESC_EEENS1_32KernelTmaWarpSpecializedPingpongEEENS5_IJNSA_ILi64EEENSA_ILi128EEENSA_ILi32EEEEEENS_10tfloat32_tENS5_IJlSC_lEEESK_SL_NS4_8TiledMMAINS4_8MMA_AtomIJNS4_4SM904GMMA30MMA_64x128x8_F32TF32TF32_SS_TNILNSP_7ScaleInE1ELSR_1EEEEEENS4_6LayoutINS5_IJSC_SC_SC_EEENS5_IJNSA_ILi0EEESW_SW_EEEEENS5_IJNS4_10UnderscoreESZ_SZ_EEEEENS4_13SM90_TMA_LOADENS4_14ComposedLayoutINS4_7SwizzleILi3ELi4ELi3EEENS4_18smem_ptr_flag_bitsILi32EEENSU_INS5_IJNSA_ILi8EEESI_EEENS5_IJSI_SC_EEEEEEEvNS4_8identityENS4_23SM90_TMA_LOAD_MULTICASTES1C_vS1D_EENS_8epilogue10collective6detail29Sm90TmaWarpSpecializedAdapterINS1H_15DefaultEpilogueISK_SL_SL_NS1G_6thread17LinearCombinationISK_Li1EffLNS1L_9ScaleType4KindE0ELNS_15FloatRoundStyleE2ESK_EENS1_15EpilogueDefaultEEEEEvvEEEEvNT_6ParamsE)
	.align		4
        /*000c*/ 	.word	index@(__assertfail)
	.align		4
        /*0010*/ 	.word	0x00000000
	.align		4
        /*0014*/ 	.word	0xfffffffe
	.align		4
        /*0018*/ 	.word	0x00000000
	.align		4
        /*001c*/ 	.word	0xfffffffd
	.align		4
        /*0020*/ 	.word	0x00000000
	.align		4
        /*0024*/ 	.word	0xfffffffc


//--------------------- .nv.constant4             --------------------------
	.section	.nv.constant4,"a",@progbits
	.align	8
	.align		8
.nv.constant4:
        /*0000*/ 	.dword	__assertfail
	.align		8
        /*0008*/ 	.dword	__unnamed_1
	.align		8
        /*0010*/ 	.dword	_ZN39_INTERNAL_f161a8e0_4_k_cu_9ed22c45_71124cuda3std3__45__cpo5beginE
	.align		8
        /*0018*/ 	.dword	_ZN39_INTERNAL_f161a8e0_4_k_cu_9ed22c45_71124cuda3std3__45__cpo3endE
	.align		8
        /*0020*/ 	.dword	_ZN39_INTERNAL_f161a8e0_4_k_cu_9ed22c45_71124cuda3std3__45__cpo6cbeginE
	.align		8
        /*0028*/ 	.dword	_ZN39_INTERNAL_f161a8e0_4_k_cu_9ed22c45_71124cuda3std3__45__cpo4cendE
	.align		8
        /*0030*/ 	.dword	_ZN39_INTERNAL_f161a8e0_4_k_cu_9ed22c45_71124cuda3std3__441_GLOBAL__N__f161a8e0_4_k_cu_9ed22c45_71126ignoreE
	.align		8
        /*0038*/ 	.dword	_ZN39_INTERNAL_f161a8e0_4_k_cu_9ed22c45_71124cuda3std3__419piecewise_constructE
	.align		8
        /*0040*/ 	.dword	_ZN39_INTERNAL_f161a8e0_4_k_cu_9ed22c45_71124cuda3std3__48in_placeE
	.align		8
        /*0048*/ 	.dword	_ZN39_INTERNAL_f161a8e0_4_k_cu_9ed22c45_71124cuda3std6ranges3__45__cpo4swapE
	.align		8
        /*0050*/ 	.dword	_ZN39_INTERNAL_f161a8e0_4_k_cu_9ed22c45_71124cuda3std6ranges3__45__cpo9iter_moveE
	.align		8
        /*0058*/ 	.dword	_ZN39_INTERNAL_f161a8e0_4_k_cu_9ed22c45_71124cute7productE
	.align		8
        /*0060*/ 	.dword	_ZN39_INTERNAL_f161a8e0_4_k_cu_9ed22c45_71124cute1_E
	.align		8
        /*0068*/ 	.dword	$str$22
	.align		8
        /*0070*/ 	.dword	$str$23


//--------------------- .text._ZN7cutlass13device_kernelINS_4gemm6kernel13GemmUniversalIN4cute5tupleIJiiiiEEENS1_10collective13CollectiveMmaINS1_34MainloopSm90TmaGmmaWarpSpecializedILi5ENS5_IJNS4_1CILi2EEENSA_ILi1EEESC_EEENS1_32KernelTmaWarpSpecializedPingpongEEENS5_IJNSA_ILi64EEENSA_ILi128EEENSA_ILi32EEEEEENS_10tfloat32_tENS5_IJlSC_lEEESK_SL_NS4_8TiledMMAINS4_8MMA_AtomIJNS4_4SM904GMMA30MMA_64x128x8_F32TF32TF32_SS_TNILNSP_7ScaleInE1ELSR_1EEEEEENS4_6LayoutINS5_IJSC_SC_SC_EEENS5_IJNSA_ILi0EEESW_SW_EEEEENS5_IJNS4_10UnderscoreESZ_SZ_EEEEENS4_13SM90_TMA_LOADENS4_14ComposedLayoutINS4_7SwizzleILi3ELi4ELi3EEENS4_18smem_ptr_flag_bitsILi32EEENSU_INS5_IJNSA_ILi8EEESI_EEENS5_IJSI_SC_EEEEEEEvNS4_8identityENS4_23SM90_TMA_LOAD_MULTICASTES1C_vS1D_EENS_8epilogue10collective6detail29Sm90TmaWarpSpecializedAdapterINS1H_15DefaultEpilogueISK_SL_SL_NS1G_6thread17LinearCombinationISK_Li1EffLNS1L_9ScaleType4KindE0ELNS_15FloatRoundStyleE2ESK_EENS1_15EpilogueDefaultEEEEEvvEEEEvNT_6ParamsE --------------------------
	.section	.text._ZN7cutlass13device_kernelINS_4gemm6kernel13GemmUniversalIN4cute5tupleIJiiiiEEENS1_10collective13CollectiveMmaINS1_34MainloopSm90TmaGmmaWarpSpecializedILi5ENS5_IJNS4_1CILi2EEENSA_ILi1EEESC_EEENS1_32KernelTmaWarpSpecializedPingpongEEENS5_IJNSA_ILi64EEENSA_ILi128EEENSA_ILi32EEEEEENS_10tfloat32_tENS5_IJlSC_lEEESK_SL_NS4_8TiledMMAINS4_8MMA_AtomIJNS4_4SM904GMMA30MMA_64x128x8_F32TF32TF32_SS_TNILNSP_7ScaleInE1ELSR_1EEEEEENS4_6LayoutINS5_IJSC_SC_SC_EEENS5_IJNSA_ILi0EEESW_SW_EEEEENS5_IJNS4_10UnderscoreESZ_SZ_EEEEENS4_13SM90_TMA_LOADENS4_14ComposedLayoutINS4_7SwizzleILi3ELi4ELi3EEENS4_18smem_ptr_flag_bitsILi32EEENSU_INS5_IJNSA_ILi8EEESI_EEENS5_IJSI_SC_EEEEEEEvNS4_8identityENS4_23SM90_TMA_LOAD_MULTICASTES1C_vS1D_EENS_8epilogue10collective6detail29Sm90TmaWarpSpecializedAdapterINS1H_15DefaultEpilogueISK_SL_SL_NS1G_6thread17LinearCombinationISK_Li1EffLNS1L_9ScaleType4KindE0ELNS_15FloatRoundStyleE2ESK_EENS1_15EpilogueDefaultEEEEEvvEEEEvNT_6ParamsE,"ax",@progbits
	.align	128
.text._ZN7cutlass13device_kernelINS_4gemm6kernel13GemmUniversalIN4cute5tupleIJiiiiEEENS1_10collective13CollectiveMmaINS1_34MainloopSm90TmaGmmaWarpSpecializedILi5ENS5_IJNS4_1CILi2EEENSA_ILi1EEESC_EEENS1_32KernelTmaWarpSpecializedPingpongEEENS5_IJNSA_ILi64EEENSA_ILi128EEENSA_ILi32EEEEEENS_10tfloat32_tENS5_IJlSC_lEEESK_SL_NS4_8TiledMMAINS4_8MMA_AtomIJNS4_4SM904GMMA30MMA_64x128x8_F32TF32TF32_SS_TNILNSP_7ScaleInE1ELSR_1EEEEEENS4_6LayoutINS5_IJSC_SC_SC_EEENS5_IJNSA_ILi0EEESW_SW_EEEEENS5_IJNS4_10UnderscoreESZ_SZ_EEEEENS4_13SM90_TMA_LOADENS4_14ComposedLayoutINS4_7SwizzleILi3ELi4ELi3EEENS4_18smem_ptr_flag_bitsILi32EEENSU_INS5_IJNSA_ILi8EEESI_EEENS5_IJSI_SC_EEEEEEEvNS4_8identityENS4_23SM90_TMA_LOAD_MULTICASTES1C_vS1D_EENS_8epilogue10collective6detail29Sm90TmaWarpSpecializedAdapterINS1H_15DefaultEpilogueISK_SL_SL_NS1G_6thread17LinearCombinationISK_Li1EffLNS1L_9ScaleType4KindE0ELNS_15FloatRoundStyleE2ESK_EENS1_15EpilogueDefaultEEEEEvvEEEEvNT_6ParamsE:
        .type           _ZN7cutlass13device_kernelINS_4gemm6kernel13GemmUniversalIN4cute5tupleIJiiiiEEENS1_10collective13CollectiveMmaINS1_34MainloopSm90TmaGmmaWarpSpecializedILi5ENS5_IJNS4_1CILi2EEENSA_ILi1EEESC_EEENS1_32KernelTmaWarpSpecializedPingpongEEENS5_IJNSA_ILi64EEENSA_ILi128EEENSA_ILi32EEEEEENS_10tfloat32_tENS5_IJlSC_lEEESK_SL_NS4_8TiledMMAINS4_8MMA_AtomIJNS4_4SM904GMMA30MMA_64x128x8_F32TF32TF32_SS_TNILNSP_7ScaleInE1ELSR_1EEEEEENS4_6LayoutINS5_IJSC_SC_SC_EEENS5_IJNSA_ILi0EEESW_SW_EEEEENS5_IJNS4_10UnderscoreESZ_SZ_EEEEENS4_13SM90_TMA_LOADENS4_14ComposedLayoutINS4_7SwizzleILi3ELi4ELi3EEENS4_18smem_ptr_flag_bitsILi32EEENSU_INS5_IJNSA_ILi8EEESI_EEENS5_IJSI_SC_EEEEEEEvNS4_8identityENS4_23SM90_TMA_LOAD_MULTICASTES1C_vS1D_EENS_8epilogue10collective6detail29Sm90TmaWarpSpecializedAdapterINS1H_15DefaultEpilogueISK_SL_SL_NS1G_6thread17LinearCombinationISK_Li1EffLNS1L_9ScaleType4KindE0ELNS_15FloatRoundStyleE2ESK_EENS1_15EpilogueDefaultEEEEEvvEEEEvNT_6ParamsE,@function
        .size           _ZN7cutlass13device_kernelINS_4gemm6kernel13GemmUniversalIN4cute5tupleIJiiiiEEENS1_10collective13CollectiveMmaINS1_34MainloopSm90TmaGmmaWarpSpecializedILi5ENS5_IJNS4_1CILi2EEENSA_ILi1EEESC_EEENS1_32KernelTmaWarpSpecializedPingpongEEENS5_IJNSA_ILi64EEENSA_ILi128EEENSA_ILi32EEEEEENS_10tfloat32_tENS5_IJlSC_lEEESK_SL_NS4_8TiledMMAINS4_8MMA_AtomIJNS4_4SM904GMMA30MMA_64x128x8_F32TF32TF32_SS_TNILNSP_7ScaleInE1ELSR_1EEEEEENS4_6LayoutINS5_IJSC_SC_SC_EEENS5_IJNSA_ILi0EEESW_SW_EEEEENS5_IJNS4_10UnderscoreESZ_SZ_EEEEENS4_13SM90_TMA_LOADENS4_14ComposedLayoutINS4_7SwizzleILi3ELi4ELi3EEENS4_18smem_ptr_flag_bitsILi32EEENSU_INS5_IJNSA_ILi8EEESI_EEENS5_IJSI_SC_EEEEEEEvNS4_8identityENS4_23SM90_TMA_LOAD_MULTICASTES1C_vS1D_EENS_8epilogue10collective6detail29Sm90TmaWarpSpecializedAdapterINS1H_15DefaultEpilogueISK_SL_SL_NS1G_6thread17LinearCombinationISK_Li1EffLNS1L_9ScaleType4KindE0ELNS_15FloatRoundStyleE2ESK_EENS1_15EpilogueDefaultEEEEEvvEEEEvNT_6ParamsE,(.L_x_203 - _ZN7cutlass13device_kernelINS_4gemm6kernel13GemmUniversalIN4cute5tupleIJiiiiEEENS1_10collective13CollectiveMmaINS1_34MainloopSm90TmaGmmaWarpSpecializedILi5ENS5_IJNS4_1CILi2EEENSA_ILi1EEESC_EEENS1_32KernelTmaWarpSpecializedPingpongEEENS5_IJNSA_ILi64EEENSA_ILi128EEENSA_ILi32EEEEEENS_10tfloat32_tENS5_IJlSC_lEEESK_SL_NS4_8TiledMMAINS4_8MMA_AtomIJNS4_4SM904GMMA30MMA_64x128x8_F32TF32TF32_SS_TNILNSP_7ScaleInE1ELSR_1EEEEEENS4_6LayoutINS5_IJSC_SC_SC_EEENS5_IJNSA_ILi0EEESW_SW_EEEEENS5_IJNS4_10UnderscoreESZ_SZ_EEEEENS4_13SM90_TMA_LOADENS4_14ComposedLayoutINS4_7SwizzleILi3ELi4ELi3EEENS4_18smem_ptr_flag_bitsILi32EEENSU_INS5_IJNSA_ILi8EEESI_EEENS5_IJSI_SC_EEEEEEEvNS4_8identityENS4_23SM90_TMA_LOAD_MULTICASTES1C_vS1D_EENS_8epilogue10collective6detail29Sm90TmaWarpSpecializedAdapterINS1H_15DefaultEpilogueISK_SL_SL_NS1G_6thread17LinearCombinationISK_Li1EffLNS1L_9ScaleType4KindE0ELNS_15FloatRoundStyleE2ESK_EENS1_15EpilogueDefaultEEEEEvvEEEEvNT_6ParamsE)
        .other          _ZN7cutlass13device_kernelINS_4gemm6kernel13GemmUniversalIN4cute5tupleIJiiiiEEENS1_10collective13CollectiveMmaINS1_34MainloopSm90TmaGmmaWarpSpecializedILi5ENS5_IJNS4_1CILi2EEENSA_ILi1EEESC_EEENS1_32KernelTmaWarpSpecializedPingpongEEENS5_IJNSA_ILi64EEENSA_ILi128EEENSA_ILi32EEEEEENS_10tfloat32_tENS5_IJlSC_lEEESK_SL_NS4_8TiledMMAINS4_8MMA_AtomIJNS4_4SM904GMMA30MMA_64x128x8_F32TF32TF32_SS_TNILNSP_7ScaleInE1ELSR_1EEEEEENS4_6LayoutINS5_IJSC_SC_SC_EEENS5_IJNSA_ILi0EEESW_SW_EEEEENS5_IJNS4_10UnderscoreESZ_SZ_EEEEENS4_13SM90_TMA_LOADENS4_14ComposedLayoutINS4_7SwizzleILi3ELi4ELi3EEENS4_18smem_ptr_flag_bitsILi32EEENSU_INS5_IJNSA_ILi8EEESI_EEENS5_IJSI_SC_EEEEEEEvNS4_8identityENS4_23SM90_TMA_LOAD_MULTICASTES1C_vS1D_EENS_8epilogue10collective6detail29Sm90TmaWarpSpecializedAdapterINS1H_15DefaultEpilogueISK_SL_SL_NS1G_6thread17LinearCombinationISK_Li1EffLNS1L_9ScaleType4KindE0ELNS_15FloatRoundStyleE2ESK_EENS1_15EpilogueDefaultEEEEEvvEEEEvNT_6ParamsE,@"STO_CUDA_ENTRY STV_DEFAULT"
_ZN7cutlass13device_kernelINS_4gemm6kernel13GemmUniversalIN4cute5tupleIJiiiiEEENS1_10collective13CollectiveMmaINS1_34MainloopSm90TmaGmmaWarpSpecializedILi5ENS5_IJNS4_1CILi2EEENSA_ILi1EEESC_EEENS1_32KernelTmaWarpSpecializedPingpongEEENS5_IJNSA_ILi64EEENSA_ILi128EEENSA_ILi32EEEEEENS_10tfloat32_tENS5_IJlSC_lEEESK_SL_NS4_8TiledMMAINS4_8MMA_AtomIJNS4_4SM904GMMA30MMA_64x128x8_F32TF32TF32_SS_TNILNSP_7ScaleInE1ELSR_1EEEEEENS4_6LayoutINS5_IJSC_SC_SC_EEENS5_IJNSA_ILi0EEESW_SW_EEEEENS5_IJNS4_10UnderscoreESZ_SZ_EEEEENS4_13SM90_TMA_LOADENS4_14ComposedLayoutINS4_7SwizzleILi3ELi4ELi3EEENS4_18smem_ptr_flag_bitsILi32EEENSU_INS5_IJNSA_ILi8EEESI_EEENS5_IJSI_SC_EEEEEEEvNS4_8identityENS4_23SM90_TMA_LOAD_MULTICASTES1C_vS1D_EENS_8epilogue10collective6detail29Sm90TmaWarpSpecializedAdapterINS1H_15DefaultEpilogueISK_SL_SL_NS1G_6thread17LinearCombinationISK_Li1EffLNS1L_9ScaleType4KindE0ELNS_15FloatRoundStyleE2ESK_EENS1_15EpilogueDefaultEEEEEvvEEEEvNT_6ParamsE:
[----:B------:R-:W0:Y:S02]  /*0000*/  LDC R1, c[0x0][0x28] ;  /* 0x00000a00ff017b82 */ /* 0x000e240000000800 */
[----:B0-----:R-:W-:Y:S01]  /*0010*/  VIADD R1, R1, 0xfffffff8 ;  /* 0xfffffff801017836 */ /* 0x001fe20000000000 */
[----:B------:R-:W0:Y:S01]  /*0020*/  S2R R4, SR_TID.X ;  /* 0x0000000000047919 */ /* 0x000e220000002100 */
[----:B------:R-:W-:Y:S01]  /*0030*/  ELECT P0, URZ, PT ;  /* 0x00000000003f782f */ /* 0x000fe20003800000 */
[----:B------:R-:W-:Y:S01]  /*0040*/  BSSY B0, `(.L_x_0) ;  /* 0x000000f000007945 */ /* 0x000fe20003800000 */
[--C-:B0-----:R-:W-:Y:S02]  /*0050*/  SHF.R.U32.HI R0, RZ, 0x5, R4.reuse ;  /* 0x00000005ff007819 */ /* 0x101fe40000011604 */
[----:B------:R-:W-:-:S03]  /*0060*/  SHF.R.U32.HI R7, RZ, 0x7, R4 ;  /* 0x00000007ff077819 */ /* 0x000fc60000011604 */
[----:B------:R-:W0:Y:S04]  /*0070*/  SHFL.IDX PT, R2, R0, RZ, 0x1f ;  /* 0x00001fff00027589 */ /* 0x000e2800000e0000 */
[----:B------:R1:W2:Y:S01]  /*0080*/  SHFL.IDX PT, R10, R7, RZ, 0x1f ;  /* 0x00001fff070a7589 */ /* 0x0002a200000e0000 */
[----:B0-----:R-:W-:-:S13]  /*0090*/  ISETP.NE.OR P0, PT, R2, RZ, !P0 ;  /* 0x000000ff0200720c */ /* 0x001fda0004705670 */
[----:B-12---:R-:W-:Y:S05]  /*00a0*/  @P0 BRA `(.L_x_1) ;  /* 0x0000000000200947 */ /* 0x006fea0003800000 */
[----:B------:R-:W-:Y:S02]  /*00b0*/  ULDC.64 UR4, c[0x0][0x198] ;  /* 0x0000660000047ab9 */ /* 0x000fe40000000a00 */
[----:B------:R-:W-:Y:S02]  /*00c0*/  UIADD3 UR6, UP0, UR4, 0xf0, URZ ;  /* 0x000000f004067890 */ /* 0x000fe4000ff1e03f */
[----:B------:R-:W-:Y:S02]  /*00d0*/  UIADD3 UR4, UP1, UR4, 0x1f0, URZ ;  /* 0x000001f004047890 */ /* 0x000fe4000ff3e03f */
[----:B------:R-:W-:Y:S02]  /*00e0*/  UIADD3.X UR7, URZ, UR5, URZ, UP0, !UPT ;  /* 0x000000053f077290 */ /* 0x000fe400087fe43f */
[----:B------:R-:W-:-:S07]  /*00f0*/  UIADD3.X UR5, URZ, UR5, URZ, UP1, !UPT ;  /* 0x000000053f057290 */ /* 0x000fce0008ffe43f */
[----:B------:R0:W-:Y:S02]  /*0100*/  UTMACCTL.PF [UR6] ;  /* 0x00000000060079b9 */ /* 0x0001e40008040000 */
[----:B------:R0:W-:Y:S02]  /*0110*/  UTMACCTL.PF [UR4] ;  /* 0x00000000040079b9 */ /* 0x0001e40008040000 */
[----:B0-----:R-:W-:Y:S01]  /*0120*/  NOP ;  /* 0x0000000000007918 */ /* 0x001fe20000000000 */
.L_x_1:
[----:B------:R-:W-:Y:S05]  /*0130*/  BSYNC B0 ;  /* 0x0000000000007941 */ /* 0x000fea0003800000 */
.L_x_0:
[----:B------:R-:W0:Y:S02]  /*0140*/  SHFL.IDX PT, R9, R0, RZ, 0x1f ;  /* 0x00001fff00097589 */ /* 0x000e2400000e0000 */
[----:B0-----:R-:W-:-:S13]  /*0150*/  ISETP.NE.AND P0, PT, R9, RZ, PT ;  /* 0x000000ff0900720c */ /* 0x001fda0003f05270 */
[----:B------:R-:W-:Y:S05]  /*0160*/  @P0 BRA `(.L_x_2) ;  /* 0x0000000000600947 */ /* 0x000fea0003800000 */
[----:B------:R-:W0:Y:S01]  /*0170*/  S2UR UR8, SR_CgaCtaId ;  /* 0x00000000000879c3 */ /* 0x000e220000008800 */
[----:B------:R-:W-:Y:S01]  /*0180*/  UMOV UR4, 0x400 ;  /* 0x0000040000047882 */ /* 0x000fe20000000000 */
[----:B------:R-:W-:Y:S01]  /*0190*/  UMOV UR5, 0x1 ;  /* 0x0000000100057882 */ /* 0x000fe20000000000 */
[----:B------:R-:W-:Y:S01]  /*01a0*/  UMOV UR6, 0x2 ;  /* 0x0000000200067882 */ /* 0x000fe20000000000 */
[----:B------:R-:W-:Y:S01]  /*01b0*/  ELECT P0, URZ, PT ;  /* 0x00000000003f782f */ /* 0x000fe20003800000 */
[----:B------:R-:W-:-:S04]  /*01c0*/  UIADD3 UR6, -UR6, 0x100000, URZ ;  /* 0x0010000006067890 */ /* 0x000fc8000fffe13f */
[----:B------:R-:W-:Y:S02]  /*01d0*/  USHF.L.U32 UR7, UR6, 0xb, URZ ;  /* 0x0000000b06077899 */ /* 0x000fe4000800063f */
[----:B------:R-:W-:Y:S02]  /*01e0*/  USHF.L.U32 UR6, UR6, 0x1, URZ ;  /* 0x0000000106067899 */ /* 0x000fe4000800063f */
[----:B0-----:R-:W-:Y:S02]  /*01f0*/  ULEA UR8, UR8, UR4, 0x18 ;  /* 0x0000000408087291 */ /* 0x001fe4000f8ec03f */
[----:B------:R-:W-:-:S04]  /*0200*/  UIADD3 UR4, -UR5, 0x100000, URZ ;  /* 0x0010000005047890 */ /* 0x000fc8000fffe13f */
[----:B------:R-:W-:Y:S02]  /*0210*/  USHF.L.U32 UR5, UR4, 0xb, URZ ;  /* 0x0000000b04057899 */ /* 0x000fe4000800063f */
[----:B------:R-:W-:Y:S01]  /*0220*/  USHF.L.U32 UR4, UR4, 0x1, URZ ;  /* 0x0000000104047899 */ /* 0x000fe2000800063f */
[----:B------:R-:W0:Y:S11]  /*0230*/  FENCE.VIEW.ASYNC.S ;  /* 0x00000000000073c6 */ /* 0x000e360000000000 */
[----:B0-----:R0:W1:Y:S01]  /*0240*/  SYNCS.EXCH.64 URZ, [UR8], UR4 ;  /* 0x00000004083f75b2 */ /* 0x0010620008000100 */
[----:B------:R0:W2:Y:S01]  /*0250*/  SYNCS.EXCH.64 URZ, [UR8+0x28], UR6 ;  /* 0x00002806083f75b2 */ /* 0x0000a20008000100 */
[----:B------:R0:W3:Y:S01]  /*0260*/  SYNCS.EXCH.64 URZ, [UR8+0x8], UR4 ;  /* 0x00000804083f75b2 */ /* 0x0000e20008000100 */
[----:B------:R0:W4:Y:S01]  /*0270*/  SYNCS.EXCH.64 URZ, [UR8+0x30], UR6 ;  /* 0x00003006083f75b2 */ /* 0x0001220008000100 */
[----:B------:R0:W0:Y:S01]  /*0280*/  SYNCS.EXCH.64 URZ, [UR8+0x10], UR4 ;  /* 0x00001004083f75b2 */ /* 0x0000220008000100 */
[----:B------:R0:W0:Y:S01]  /*0290*/  SYNCS.EXCH.64 URZ, [UR8+0x38], UR6 ;  /* 0x00003806083f75b2 */ /* 0x0000220008000100 */
[----:B------:R0:W0:Y:S01]  /*02a0*/  SYNCS.EXCH.64 URZ, [UR8+0x18], UR4 ;  /* 0x00001804083f75b2 */ /* 0x0000220008000100 */
[----:B------:R0:W0:Y:S01]  /*02b0*/  SYNCS.EXCH.64 URZ, [UR8+0x40], UR6 ;  /* 0x00004006083f75b2 */ /* 0x0000220008000100 */
[----:B------:R0:W0:Y:S01]  /*02c0*/  SYNCS.EXCH.64 URZ, [UR8+0x20], UR4 ;  /* 0x00002004083f75b2 */ /* 0x0000220008000100 */
[----:B------:R0:W0:Y:S01]  /*02d0*/  SYNCS.EXCH.64 URZ, [UR8+0x48], UR6 ;  /* 0x00004806083f75b2 */ /* 0x0000220008000100 */
[----:B------:R-:W-:Y:S01]  /*02e0*/  NOP ;  /* 0x0000000000007918 */ /* 0x000fe20000000000 */
.L_x_2:
[----:B------:R-:W5:Y:S01]  /*02f0*/  SHFL.IDX PT, R12, R0, RZ, 0x1f ;  /* 0x00001fff000c7589 */ /* 0x000f6200000e0000 */
[----:B------:R-:W1:Y:S01]  /*0300*/  S2UR UR12, SR_CTAID.X ;  /* 0x00000000000c79c3 */ /* 0x000e620000002500 */
[----:B------:R-:W-:Y:S02]  /*0310*/  SHF.R.S32.HI R3, RZ, 0x1f, R4 ;  /* 0x0000001fff037819 */ /* 0x000fe40000011404 */
[----:B------:R-:W-:Y:S01]  /*0320*/  ELECT P0, URZ, PT ;  /* 0x00000000003f782f */ /* 0x000fe20003800000 */
[----:B------:R-:W2:Y:S01]  /*0330*/  SHFL.IDX PT, R11, R0, RZ, 0x1f ;  /* 0x00001fff000b7589 */ /* 0x000ea200000e0000 */
[----:B0-----:R-:W-:Y:S01]  /*0340*/  ULDC UR4, c[0x0][0x150] ;  /* 0x0000540000047ab9 */ /* 0x001fe20000000800 */
[----:B------:R-:W-:Y:S02]  /*0350*/  LEA.HI R3, R3, R4, RZ, 0x7 ;  /* 0x0000000403037211 */ /* 0x000fe400078f38ff */
[----:B------:R-:W-:Y:S01]  /*0360*/  ELECT P1, URZ, PT ;  /* 0x00000000003f782f */ /* 0x000fe20003820000 */
[----:B------:R-:W0:Y:S01]  /*0370*/  S2R R6, SR_CTAID.Y ;  /* 0x0000000000067919 */ /* 0x000e220000002600 */
[----:B------:R-:W3:Y:S01]  /*0380*/  LDC R14, c[0x0][0x144] ;  /* 0x00005100ff0e7b82 */ /* 0x000ee20000000800 */
[----:B------:R-:W-:Y:S01]  /*0390*/  LOP3.LUT R3, R3, 0xffffff80, RZ, 0xc0, !PT ;  /* 0xffffff8003037812 */ /* 0x000fe200078ec0ff */
[----:B------:R-:W-:Y:S01]  /*03a0*/  UMOV UR11, 0x80 ;  /* 0x00000080000b7882 */ /* 0x000fe20000000000 */
[----:B------:R-:W4:Y:S01]  /*03b0*/  SHFL.IDX PT, R16, R7, RZ, 0x1f ;  /* 0x00001fff07107589 */ /* 0x000f2200000e0000 */
[----:B------:R-:W-:Y:S01]  /*03c0*/  NOP ;  /* 0x0000000000007918 */ /* 0x000fe20000000000 */
[----:B------:R-:W-:Y:S01]  /*03d0*/  NOP ;  /* 0x0000000000007918 */ /* 0x000fe20000000000 */
[----:B------:R-:W-:Y:S01]  /*03e0*/  IMAD.IADD R5, R4, 0x1, -R3 ;  /* 0x0000000104057824 */ /* 0x000fe200078e0a03 */
[C---:B------:R-:W-:Y:S01]  /*03f0*/  ISETP.NE.AND P4, PT, R10.reuse, RZ, PT ;  /* 0x000000ff0a00720c */ /* 0x040fe20003f85270 */
[----:B------:R-:W4:Y:S01]  /*0400*/  LDC R15, c[0x0][0x140] ;  /* 0x00005000ff0f7b82 */ /* 0x000f220000000800 */
[----:B------:R-:W-:-:S02]  /*0410*/  VIADD R36, R10, 0xffffffff ;  /* 0xffffffff0a247836 */ /* 0x000fc40000000000 */
[----:B------:R-:W-:Y:S01]  /*0420*/  SHF.R.S32.HI R8, RZ, 0x1f, R5 ;  /* 0x0000001fff087819 */ /* 0x000fe20000011405 */
[----:B------:R-:W-:Y:S02]  /*0430*/  IMAD.MOV.U32 R89, RZ, RZ, 0x1 ;  /* 0x00000001ff597424 */ /* 0x000fe400078e00ff */
[----:B------:R-:W-:Y:S02]  /*0440*/  ISETP.GE.U32.AND P6, PT, R36, 0x2, PT ;  /* 0x000000022400780c */ /* 0x000fe40003fc6070 */
[----:B-----5:R-:W-:Y:S01]  /*0450*/  ISETP.NE.OR P0, PT, R12, RZ, !P0 ;  /* 0x000000ff0c00720c */ /* 0x020fe20004705670 */
[----:B------:R-:W5:Y:S01]  /*0460*/  LDC R25, c[0x0][0x148] ;  /* 0x00005200ff197b82 */ /* 0x000f620000000800 */
[----:B-1----:R-:W-:Y:S02]  /*0470*/  I2FP.F32.U32 R12, UR12 ;  /* 0x0000000c000c7c45 */ /* 0x002fe40008201000 */
[----:B------:R-:W-:Y:S02]  /*0480*/  LEA.HI R3, R8, R5, RZ, 0x3 ;  /* 0x0000000508037211 */ /* 0x000fe400078f18ff */
[----:B--2---:R-:W-:Y:S01]  /*0490*/  ISETP.NE.OR P1, PT, R11, RZ, !P1 ;  /* 0x000000ff0b00720c */ /* 0x004fe20004f25670 */
[----:B------:R-:W-:Y:S01]  /*04a0*/  FMUL R13, R12, UR4 ;  /* 0x000000040c0d7c20 */ /* 0x000fe20008400000 */
[--C-:B------:R-:W-:Y:S01]  /*04b0*/  SHF.R.S32.HI R0, RZ, 0x3, R3.reuse ;  /* 0x00000003ff007819 */ /* 0x100fe20000011403 */
[----:B------:R-:W-:Y:S01]  /*04c0*/  ULDC UR4, c[0x0][0x154] ;  /* 0x0000550000047ab9 */ /* 0x000fe20000000800 */
[----:B------:R-:W-:-:S02]  /*04d0*/  SHF.R.S32.HI R3, RZ, 0x1f, R3 ;  /* 0x0000001fff037819 */ /* 0x000fc40000011403 */
[----:B------:R-:W-:Y:S01]  /*04e0*/  SHF.R.S32.HI R12, RZ, 0x1f, R9 ;  /* 0x0000001fff0c7819 */ /* 0x000fe20000011409 */
[----:B------:R-:W1:Y:S01]  /*04f0*/  F2I.U32.TRUNC.NTZ R13, R13 ;  /* 0x0000000d000d7305 */ /* 0x000e62000020f000 */
[----:B------:R-:W-:Y:S01]  /*0500*/  LEA.HI R11, R3, R0, RZ, 0x2 ;  /* 0x00000000030b7211 */ /* 0x000fe200078f10ff */
[----:B------:R-:W-:Y:S01]  /*0510*/  VOTEU.ALL UP1, P0 ;  /* 0x00000000003f7886 */ /* 0x000fe20000020000 */
[----:B------:R-:W-:Y:S01]  /*0520*/  LEA.HI R12, R12, R9, RZ, 0x2 ;  /* 0x000000090c0c7211 */ /* 0x000fe200078f10ff */
[----:B------:R-:W-:Y:S01]  /*0530*/  VOTEU.ALL UP0, P0 ;  /* 0x00000000003f7886 */ /* 0x000fe20000000000 */
[----:B------:R-:W-:Y:S01]  /*0540*/  SHF.R.S32.HI R3, RZ, 0x1f, R2 ;  /* 0x0000001fff037819 */ /* 0x000fe20000011402 */
[----:B------:R-:W-:Y:S01]  /*0550*/  VOTEU.ALL UP2, P1 ;  /* 0x00000000003f7886 */ /* 0x000fe20000840000 */
[----:B------:R-:W-:Y:S01]  /*0560*/  LOP3.LUT R11, R11, 0xfffffffc, RZ, 0xc0, !PT ;  /* 0xfffffffc0b0b7812 */ /* 0x000fe200078ec0ff */
[----:B------:R-:W2:Y:S01]  /*0570*/  @!UP1 S2UR UR7, SR_CgaCtaId ;  /* 0x00000000000799c3 */ /* 0x000ea20000008800 */
[----:B------:R-:W-:Y:S01]  /*0580*/  LOP3.LUT R12, R12, 0x3ffffffc, RZ, 0xc0, !PT ;  /* 0x3ffffffc0c0c7812 */ /* 0x000fe200078ec0ff */
[----:B------:R-:W-:Y:S01]  /*0590*/  @!UP1 UMOV UR6, 0x400 ;  /* 0x0000040000069882 */ /* 0x000fe20000000000 */
[----:B------:R-:W-:Y:S01]  /*05a0*/  LEA.HI R3, R3, R2, RZ, 0x2 ;  /* 0x0000000203037211 */ /* 0x000fe200078f10ff */
[----:B------:R-:W-:Y:S01]  /*05b0*/  IMAD.IADD R11, R0, 0x1, -R11 ;  /* 0x00000001000b7824 */ /* 0x000fe200078e0a0b */
[----:B------:R-:W-:Y:S01]  /*05c0*/  @!UP2 UMOV UR9, 0x400 ;  /* 0x000004000009a882 */ /* 0x000fe20000000000 */
[----:B------:R-:W-:Y:S01]  /*05d0*/  IMAD.IADD R12, R9, 0x1, -R12 ;  /* 0x00000001090c7824 */ /* 0x000fe200078e0a0c */
[----:B------:R-:W-:Y:S01]  /*05e0*/  LOP3.LUT R3, R3, 0xfffffffc, RZ, 0xc0, !PT ;  /* 0xfffffffc03037812 */ /* 0x000fe200078ec0ff */
[----:B------:R-:W5:Y:S01]  /*05f0*/  @!UP2 S2UR UR10, SR_CgaCtaId ;  /* 0x00000000000aa9c3 */ /* 0x000f620000008800 */
[----:B-1----:R-:W-:Y:S01]  /*0600*/  IMAD.MOV R13, RZ, RZ, -R13 ;  /* 0x000000ffff0d7224 */ /* 0x002fe200078e0a0d */
[----:B------:R-:W-:Y:S01]  /*0610*/  VOTEU.ALL UP3, P1 ;  /* 0x00000000003f7886 */ /* 0x000fe20000860000 */
[----:B------:R-:W-:Y:S01]  /*0620*/  IMAD R11, R12, 0x4, R11 ;  /* 0x000000040c0b7824 */ /* 0x000fe200078e020b */
[----:B------:R-:W-:Y:S01]  /*0630*/  VOTEU.ALL UP4, P1 ;  /* 0x00000000003f7886 */ /* 0x000fe20000880000 */
[----:B------:R-:W-:Y:S01]  /*0640*/  IMAD.IADD R9, R2, 0x1, -R3 ;  /* 0x0000000102097824 */ /* 0x000fe200078e0a03 */
[----:B0-----:R-:W-:Y:S01]  /*0650*/  I2FP.F32.U32 R2, R6 ;  /* 0x0000000600027245 */ /* 0x001fe20000201000 */
[----:B---3--:R-:W-:Y:S01]  /*0660*/  IMAD R21, R14, R13, UR12 ;  /* 0x0000000c0e157e24 */ /* 0x008fe2000f8e020d */
[C---:B------:R-:W-:Y:S01]  /*0670*/  LEA.HI R0, R11.reuse, R11, RZ, 0x1 ;  /* 0x0000000b0b007211 */ /* 0x040fe200078f08ff */
[C---:B------:R-:W-:Y:S01]  /*0680*/  IMAD.SHL.U32 R88, R11.reuse, 0x4, RZ ;  /* 0x000000040b587824 */ /* 0x040fe200078e00ff */
[----:B------:R-:W-:Y:S01]  /*0690*/  VOTEU.ALL UP5, P1 ;  /* 0x00000000003f7886 */ /* 0x000fe200008a0000 */
[----:B------:R-:W-:Y:S01]  /*06a0*/  FMUL R2, R2, UR4 ;  /* 0x0000000402027c20 */ /* 0x000fe20008400000 */
[----:B------:R-:W-:Y:S01]  /*06b0*/  LOP3.LUT R0, R0, 0xfffffffe, RZ, 0xc0, !PT ;  /* 0xfffffffe00007812 */ /* 0x000fe200078ec0ff */
[----:B------:R-:W-:Y:S01]  /*06c0*/  UMOV UR4, 0x20 ;  /* 0x0000002000047882 */ /* 0x000fe20000000000 */
[----:B------:R-:W-:Y:S01]  /*06d0*/  LOP3.LUT R88, R11, 0xc, R88, 0x78, !PT ;  /* 0x0000000c0b587812 */ /* 0x000fe200078e7858 */
[----:B------:R-:W-:-:S04]  /*06e0*/  @!UP1 UIADD3 UR4, -UR4, 0x100000, URZ ;  /* 0x0010000004049890 */ /* 0x000fc8000fffe13f */
[----:B------:R-:W-:Y:S02]  /*06f0*/  @!UP1 USHF.L.U32 UR5, UR4, 0xb, URZ ;  /* 0x0000000b04059899 */ /* 0x000fe4000800063f */
[----:B------:R-:W-:Y:S01]  /*0700*/  @!UP1 USHF.L.U32 UR4, UR4, 0x1, URZ ;  /* 0x0000000104049899 */ /* 0x000fe2000800063f */
[----:B----4-:R-:W-:Y:S01]  /*0710*/  ISETP.EQ.U32.AND P2, PT, R15, 0x1, PT ;  /* 0x000000010f00780c */ /* 0x010fe20003f42070 */
[----:B------:R-:W-:Y:S01]  /*0720*/  IMAD.IADD R0, R11, 0x1, -R0 ;  /* 0x000000010b007824 */ /* 0x000fe200078e0a00 */
[----:B------:R-:W0:Y:S01]  /*0730*/  F2I.U32.TRUNC.NTZ R2, R2 ;  /* 0x0000000200027305 */ /* 0x000e22000020f000 */
[----:B--2---:R-:W-:Y:S01]  /*0740*/  @!UP1 ULEA UR8, UR7, UR6, 0x18 ;  /* 0x0000000607089291 */ /* 0x004fe2000f8ec03f */
[----:B------:R-:W-:Y:S01]  /*0750*/  R2UR UR43, R16 ;  /* 0x00000000102b72ca */ /* 0x000fe200000e0000 */
[----:B------:R-:W-:-:S04]  /*0760*/  @!UP2 UIADD3 UR6, -UR11, 0x100000, URZ ;  /* 0x001000000b06a890 */ /* 0x000fc8000fffe13f */
[----:B------:R-:W-:Y:S02]  /*0770*/  @!UP2 USHF.L.U32 UR7, UR6, 0xb, URZ ;  /* 0x0000000b0607a899 */ /* 0x000fe4000800063f */
[----:B------:R-:W-:Y:S01]  /*0780*/  @!UP2 USHF.L.U32 UR6, UR6, 0x1, URZ ;  /* 0x000000010606a899 */ /* 0x000fe2000800063f */
[----:B------:R-:W-:Y:S01]  /*0790*/  ISETP.NE.AND P3, PT, R0, R21, PT ;  /* 0x000000150000720c */ /* 0x000fe20003f65270 */
[----:B------:R-:W-:Y:S01]  /*07a0*/  VOTEU.ALL UP1, P0 ;  /* 0x00000000003f7886 */ /* 0x000fe20000020000 */
[----:B-----5:R-:W-:Y:S01]  /*07b0*/  @!UP2 ULEA UR9, UR10, UR9, 0x18 ;  /* 0x000000090a09a291 */ /* 0x020fe2000f8ec03f */
[----:B------:R-:W-:Y:S01]  /*07c0*/  LOP3.LUT P0, RZ, R5, 0x7, RZ, 0xc0, !PT ;  /* 0x0000000705ff7812 */ /* 0x000fe2000780c0ff */
[----:B------:R-:W-:Y:S01]  /*07d0*/  VOTEU.ALL UP2, P1 ;  /* 0x00000000003f7886 */ /* 0x000fe20000840000 */
[----:B------:R-:W-:Y:S02]  /*07e0*/  ISETP.NE.AND P1, PT, R9, 0x3, PT ;  /* 0x000000030900780c */ /* 0x000fe40003f25270 */
[----:B------:R-:W-:-:S02]  /*07f0*/  ISETP.LT.U32.AND P0, PT, R88, 0x2, !P0 ;  /* 0x000000025800780c */ /* 0x000fc40004701070 */
[----:B------:R-:W-:Y:S01]  /*0800*/  ISETP.EQ.OR P1, PT, R9, RZ, !P1 ;  /* 0x000000ff0900720c */ /* 0x000fe20004f22670 */
[----:B------:R-:W1:Y:S02]  /*0810*/  FENCE.VIEW.ASYNC.S ;  /* 0x00000000000073c6 */ /* 0x000e640000000000 */
[----:B-1----:R1:W2:Y:S01]  /*0820*/  @!UP0 SYNCS.EXCH.64 URZ, [UR8+0x80], UR4 ;  /* 0x00008004083f85b2 */ /* 0x0022a20008000100 */
[----:B0-----:R-:W-:Y:S01]  /*0830*/  IMAD.MOV R20, RZ, RZ, -R2 ;  /* 0x000000ffff147224 */ /* 0x001fe200078e0a02 */
[----:B------:R-:W-:-:S03]  /*0840*/  @P3 LEA.HI R0, R88, R88, RZ, 0x1 ;  /* 0x0000005858003211 */ /* 0x000fc600078f08ff */
[----:B------:R-:W-:Y:S01]  /*0850*/  IMAD R3, R25, R20, R6 ;  /* 0x0000001419037224 */ /* 0x000fe200078e0206 */
[----:B------:R-:W-:Y:S02]  /*0860*/  ISETP.EQ.AND P1, PT, R10, RZ, P1 ;  /* 0x000000ff0a00720c */ /* 0x000fe40000f22270 */
[----:B------:R-:W-:Y:S02]  /*0870*/  @P3 SHF.R.S32.HI R0, RZ, 0x1, R0 ;  /* 0x00000001ff003819 */ /* 0x000fe40000011400 */
[----:B------:R-:W-:Y:S02]  /*0880*/  SEL R23, RZ, 0x1, !P1 ;  /* 0x00000001ff177807 */ /* 0x000fe40004800000 */
[----:B------:R-:W-:Y:S02]  /*0890*/  @P3 ISETP.NE.AND P5, PT, R0, R3, PT ;  /* 0x000000030000320c */ /* 0x000fe40003fa5270 */
[----:B------:R-:W-:Y:S01]  /*08a0*/  SEL R0, RZ, 0x1, !P0 ;  /* 0x00000001ff007807 */ /* 0x000fe20004000000 */
[----:B------:R1:W0:Y:S01]  /*08b0*/  @!UP1 SYNCS.EXCH.64 URZ, [UR8+0x88], UR4 ;  /* 0x00008804083f95b2 */ /* 0x0002220008000100 */
[----:B------:R-:W-:Y:S01]  /*08c0*/  NOP ;  /* 0x0000000000007918 */ /* 0x000fe20000000000 */
[----:B------:R-:W-:-:S02]  /*08d0*/  @P3 SEL R89, RZ, 0x1, P5 ;  /* 0x00000001ff593807 */ /* 0x000fc40002800000 */
[----:B------:R-:W-:Y:S02]  /*08e0*/  SEL R23, R23, 0x2, P6 ;  /* 0x0000000217177807 */ /* 0x000fe40003000000 */
[----:B------:R-:W-:Y:S01]  /*08f0*/  LOP3.LUT R89, R89, R0, RZ, 0xc0, !PT ;  /* 0x0000000059597212 */ /* 0x000fe200078ec0ff */
[----:B------:R1:W3:Y:S01]  /*0900*/  @!UP2 SYNCS.EXCH.64 URZ, [UR9+0x60], UR6 ;  /* 0x00006006093fa5b2 */ /* 0x0002e20008000100 */
[----:B------:R1:W4:Y:S01]  /*0910*/  @!UP3 SYNCS.EXCH.64 URZ, [UR9+0x68], UR6 ;  /* 0x00006806093fb5b2 */ /* 0x0003220008000100 */
[----:B------:R1:W0:Y:S01]  /*0920*/  @!UP4 SYNCS.EXCH.64 URZ, [UR9+0x70], UR6 ;  /* 0x00007006093fc5b2 */ /* 0x0002220008000100 */
[----:B------:R1:W0:Y:S01]  /*0930*/  @!UP5 SYNCS.EXCH.64 URZ, [UR9+0x78], UR6 ;  /* 0x00007806093fd5b2 */ /* 0x0002220008000100 */
[----:B------:R-:W-:Y:S01]  /*0940*/  NOP ;  /* 0x0000000000007918 */ /* 0x000fe20000000000 */
[----:B-12---:R-:W-:Y:S05]  /*0950*/  @!P2 BRA `(.L_x_3) ;  /* 0x000000000008a947 */ /* 0x006fea0003800000 */
[----:B0--34-:R-:W-:Y:S01]  /*0960*/  UCGABAR_ARV ;  /* 0x00000000000079c7 */ /* 0x019fe20008000000 */
[----:B------:R-:W-:Y:S05]  /*0970*/  BRA `(.L_x_4) ;  /* 0x0000000000047947 */ /* 0x000fea0003800000 */
.L_x_3:
[----:B0--34-:R-:W-:Y:S01]  /*0980*/  NOP ;  /* 0x0000000000007918 */ /* 0x019fe20000000000 */
.L_x_4:
[----:B------:R-:W-:Y:S01]  /*0990*/  ULDC.64 UR4, c[0x0][0x598] ;  /* 0x0001660000047ab9 */ /* 0x000fe20000000a00 */
[----:B------:R-:W-:Y:S01]  /*09a0*/  ULDC.64 UR36, c[0x0][0x208] ;  /* 0x0000820000247ab9 */ /* 0x000fe20000000a00 */
[----:B------:R-:W-:-:S04]  /*09b0*/  ISETP.NE.U32.AND P0, PT, RZ, UR4, PT ;  /* 0x00000004ff007c0c */ /* 0x000fc8000bf05070 */
[----:B------:R-:W-:-:S13]  /*09c0*/  ISETP.NE.AND.EX P0, PT, RZ, UR5, PT, P0 ;  /* 0x00000005ff007c0c */ /* 0x000fda000bf05300 */
[----:B------:R-:W-:Y:S05]  /*09d0*/  @!P0 BRA `(.L_x_5) ;  /* 0x00000000001c8947 */ /* 0x000fea0003800000 */
[----:B------:R-:W0:Y:S02]  /*09e0*/  LDC.64 R2, c[0x0][0x598] ;  /* 0x00016600ff027b82 */ /* 0x000e240000000a00 */
[----:B0-----:R-:W2:Y:S02]  /*09f0*/  LDG.E.64 R2, desc[UR36][R2.64] ;  /* 0x0000002402027981 */ /* 0x001ea4000c1e1b00 */
[----:B--2---:R-:W-:-:S04]  /*0a00*/  ISETP.NE.U32.AND P0, PT, R2, RZ, PT ;  /* 0x000000ff0200720c */ /* 0x004fc80003f05070 */
[----:B------:R-:W-:-:S13]  /*0a10*/  ISETP.NE.AND.EX P0, PT, R3, RZ, PT, P0 ;  /* 0x000000ff0300720c */ /* 0x000fda0003f05300 */
[----:B------:R-:W-:Y:S05]  /*0a20*/  @!P0 BRA `(.L_x_5) ;  /* 0x0000000000088947 */ /* 0x000fea0003800000 */
[----:B------:R0:W5:Y:S01]  /*0a30*/  LD.E R90, desc[UR36][R2.64] ;  /* 0x00000024025a7980 */ /* 0x000162000c101900 */
[----:B------:R-:W-:Y:S05]  /*0a40*/  BRA `(.L_x_6) ;  /* 0x0000000000247947 */ /* 0x000fea0003800000 */
.L_x_5:
[----:B------:R-:W-:Y:S02]  /*0a50*/  ULDC.64 UR4, c[0x0][0x588] ;  /* 0x0001620000047ab9 */ /* 0x000fe40000000a00 */
[----:B------:R-:W-:-:S04]  /*0a60*/  ISETP.NE.U32.AND P0, PT, RZ, UR4, PT ;  /* 0x00000004ff007c0c */ /* 0x000fc8000bf05070 */
[----:B------:R-:W-:-:S13]  /*0a70*/  ISETP.NE.AND.EX P0, PT, RZ, UR5, PT, P0 ;  /* 0x00000005ff007c0c */ /* 0x000fda000bf05300 */
[----:B------:R-:W-:Y:S05]  /*0a80*/  @!P0 BRA `(.L_x_7) ;  /* 0x00000000000c8947 */ /* 0x000fea0003800000 */
[----:B------:R-:W0:Y:S02]  /*0a90*/  LDC.64 R90, c[0x0][0x588] ;  /* 0x00016200ff5a7b82 */ /* 0x000e240000000a00 */
[----:B0-----:R1:W5:Y:S01]  /*0aa0*/  LDG.E R90, desc[UR36][R90.64] ;  /* 0x000000245a5a7981 */ /* 0x001362000c1e1900 */
[----:B------:R-:W-:Y:S05]  /*0ab0*/  BRA `(.L_x_6) ;  /* 0x0000000000087947 */ /* 0x000fea0003800000 */
.L_x_7:
[----:B------:R-:W-:Y:S02]  /*0ac0*/  ULDC UR4, c[0x0][0x580] ;  /* 0x0001600000047ab9 */ /* 0x000fe40000000800 */
[----:B------:R-:W-:-:S07]  /*0ad0*/  IMAD.U32 R90, RZ, RZ, UR4 ;  /* 0x00000004ff5a7e24 */ /* 0x000fce000f8e00ff */
.L_x_6:
[----:B------:R-:W-:Y:S02]  /*0ae0*/  ULDC.64 UR4, c[0x0][0x5a0] ;  /* 0x0001680000047ab9 */ /* 0x000fe40000000a00 */
[----:B------:R-:W-:-:S04]  /*0af0*/  ISETP.NE.U32.AND P0, PT, RZ, UR4, PT ;  /* 0x00000004ff007c0c */ /* 0x000fc8000bf05070 */
[----:B------:R-:W-:-:S13]  /*0b00*/  ISETP.NE.AND.EX P0, PT, RZ, UR5, PT, P0 ;  /* 0x00000005ff007c0c */ /* 0x000fda000bf05300 */
[----:B------:R-:W-:Y:S05]  /*0b10*/  @!P0 BRA `(.L_x_8) ;  /* 0x00000000001c8947 */ /* 0x000fea0003800000 */
[----:B0-----:R-:W0:Y:S02]  /*0b20*/  LDC.64 R2, c[0x0][0x5a0] ;  /* 0x00016800ff027b82 */ /* 0x001e240000000a00 */
[----:B0-----:R-:W2:Y:S02]  /*0b30*/  LDG.E.64 R2, desc[UR36][R2.64] ;  /* 0x0000002402027981 */ /* 0x001ea4000c1e1b00 */
[----:B--2---:R-:W-:-:S04]  /*0b40*/  ISETP.NE.U32.AND P0, PT, R2, RZ, PT ;  /* 0x000000ff0200720c */ /* 0x004fc80003f05070 */
[----:B------:R-:W-:-:S13]  /*0b50*/  ISETP.NE.AND.EX P0, PT, R3, RZ, PT, P0 ;  /* 0x000000ff0300720c */ /* 0x000fda0003f05300 */
[----:B------:R-:W-:Y:S05]  /*0b60*/  @!P0 BRA `(.L_x_8) ;  /* 0x0000000000088947 */ /* 0x000fea0003800000 */
[----:B-1----:R0:W5:Y:S01]  /*0b70*/  LD.E R91, desc[UR36][R2.64] ;  /* 0x00000024025b7980 */ /* 0x002162000c101900 */
[----:B------:R-:W-:Y:S05]  /*0b80*/  BRA `(.L_x_9) ;  /* 0x0000000000247947 */ /* 0x000fea0003800000 */
.L_x_8:
[----:B------:R-:W-:Y:S02]  /*0b90*/  ULDC.64 UR4, c[0x0][0x590] ;  /* 0x0001640000047ab9 */ /* 0x000fe40000000a00 */
[----:B------:R-:W-:-:S04]  /*0ba0*/  ISETP.NE.U32.AND P0, PT, RZ, UR4, PT ;  /* 0x00000004ff007c0c */ /* 0x000fc8000bf05070 */
[----:B------:R-:W-:-:S13]  /*0bb0*/  ISETP.NE.AND.EX P0, PT, RZ, UR5, PT, P0 ;  /* 0x00000005ff007c0c */ /* 0x000fda000bf05300 */
[----:B------:R-:W-:Y:S05]  /*0bc0*/  @!P0 BRA `(.L_x_10) ;  /* 0x00000000000c8947 */ /* 0x000fea0003800000 */
[----:B0-----:R-:W1:Y:S02]  /*0bd0*/  LDC.64 R2, c[0x0][0x590] ;  /* 0x00016400ff027b82 */ /* 0x001e640000000a00 */
[----:B-1----:R1:W5:Y:S01]  /*0be0*/  LDG.E R91, desc[UR36][R2.64] ;  /* 0x00000024025b7981 */ /* 0x002362000c1e1900 */
[----:B------:R-:W-:Y:S05]  /*0bf0*/  BRA `(.L_x_9) ;  /* 0x0000000000087947 */ /* 0x000fea0003800000 */
.L_x_10:
[----:B------:R-:W-:Y:S02]  /*0c00*/  ULDC UR4, c[0x0][0x584] ;  /* 0x0001610000047ab9 */ /* 0x000fe40000000800 */
[----:B-1----:R-:W-:-:S07]  /*0c10*/  IMAD.U32 R91, RZ, RZ, UR4 ;  /* 0x00000004ff5b7e24 */ /* 0x002fce000f8e00ff */
.L_x_9:
[----:B01----:R-:W0:Y:S01]  /*0c20*/  LDC R2, c[0x0][0x65c] ;  /* 0x00019700ff027b82 */ /* 0x003e220000000800 */
[----:B------:R-:W-:Y:S01]  /*0c30*/  ULDC UR6, c[0x0][0x28c] ;  /* 0x0000a30000067ab9 */ /* 0x000fe20000000800 */
[----:B------:R-:W-:Y:S01]  /*0c40*/  ISETP.NE.AND P0, PT, R10, 0x2, PT ;  /* 0x000000020a00780c */ /* 0x000fe20003f05270 */
[----:B------:R-:W-:Y:S01]  /*0c50*/  UIADD3 UR6, UR6, 0x1f, URZ ;  /* 0x0000001f06067890 */ /* 0x000fe2000fffe03f */
[----:B------:R-:W-:Y:S01]  /*0c60*/  IMAD.U32 R10, RZ, RZ, UR12 ;  /* 0x0000000cff0a7e24 */ /* 0x000fe2000f8e00ff */
[----:B------:R-:W-:Y:S01]  /*0c70*/  UMOV UR38, URZ ;  /* 0x0000003f00267c82 */ /* 0x000fe20008000000 */
[----:B------:R-:W-:Y:S01]  /*0c80*/  UMOV UR39, URZ ;  /* 0x0000003f00277c82 */ /* 0x000fe20008000000 */
[----:B------:R-:W-:Y:S01]  /*0c90*/  USHF.R.S32.HI UR7, URZ, 0x1f, UR6 ;  /* 0x0000001f3f077899 */ /* 0x000fe20008011406 */
[----:B------:R-:W-:-:S03]  /*0ca0*/  ULDC.64 UR8, c[0x0][0x650] ;  /* 0x0001940000087ab9 */ /* 0x000fc60000000a00 */
[----:B------:R-:W-:-:S04]  /*0cb0*/  ULEA.HI UR7, UR7, UR6, URZ, 0x5 ;  /* 0x0000000607077291 */ /* 0x000fc8000f8f283f */
[----:B------:R-:W-:Y:S01]  /*0cc0*/  USHF.R.S32.HI UR40, URZ, 0x5, UR7 ;  /* 0x000000053f287899 */ /* 0x000fe20008011407 */
[----:B0-----:R-:W-:-:S13]  /*0cd0*/  ISETP.NE.AND P1, PT, R2, 0x1, PT ;  /* 0x000000010200780c */ /* 0x001fda0003f25270 */
[----:B------:R-:W0:Y:S01]  /*0ce0*/  @P1 LDC R17, c[0x0][0x10] ;  /* 0x00000400ff111b82 */ /* 0x000e220000000800 */
[----:B------:R-:W-:Y:S02]  /*0cf0*/  @P1 IMAD.MOV.U32 R7, RZ, RZ, RZ ;  /* 0x000000ffff071224 */ /* 0x000fe400078e00ff */
[----:B------:R-:W-:-:S05]  /*0d00*/  @P1 IMAD.MOV.U32 R11, RZ, RZ, RZ ;  /* 0x000000ffff0b1224 */ /* 0x000fca00078e00ff */
[----:B------:R-:W1:Y:S01]  /*0d10*/  @!P1 LDC R3, c[0x0][0xc] ;  /* 0x00000300ff039b82 */ /* 0x000e620000000800 */
[----:B------:R-:W-:Y:S01]  /*0d20*/  ULDC UR4, c[0x0][0xc] ;  /* 0x0000030000047ab9 */ /* 0x000fe20000000800 */
[----:B------:R-:W-:Y:S02]  /*0d30*/  ULDC UR5, c[0x0][0x10] ;  /* 0x0000040000057ab9 */ /* 0x000fe40000000800 */
[----:B------:R-:W-:-:S04]  /*0d40*/  UIMAD.WIDE.U32 UR4, UR4, UR5, URZ ;  /* 0x00000005040472a5 */ /* 0x000fc8000f8e003f */
[----:B------:R-:W2:Y:S01]  /*0d50*/  LDC R0, c[0x0][0x14] ;  /* 0x00000500ff007b82 */ /* 0x000ea20000000800 */
[----:B0-----:R-:W-:-:S04]  /*0d60*/  @P1 IMAD.WIDE.U32 R16, R17, UR12, R6 ;  /* 0x0000000c11101c25 */ /* 0x001fc8000f8e0006 */
[----:B------:R-:W-:Y:S02]  /*0d70*/  @P1 IMAD.IADD R17, R17, 0x1, R11 ;  /* 0x0000000111111824 */ /* 0x000fe400078e020b */
[----:B------:R-:W-:Y:S02]  /*0d80*/  IMAD.MOV.U32 R11, RZ, RZ, RZ ;  /* 0x000000ffff0b7224 */ /* 0x000fe400078e00ff */
[----:B-1----:R-:W-:-:S04]  /*0d90*/  @!P1 IMAD.WIDE.U32 R10, R6, R3, R10 ;  /* 0x00000003060a9225 */ /* 0x002fc800078e000a */
[----:B------:R-:W-:Y:S02]  /*0da0*/  @!P1 IMAD.MOV.U32 R16, RZ, RZ, R10 ;  /* 0x000000ffff109224 */ /* 0x000fe400078e000a */
[----:B--2---:R-:W-:-:S04]  /*0db0*/  IMAD.WIDE.U32 R12, R0, UR4, RZ ;  /* 0x00000004000c7c25 */ /* 0x004fc8000f8e00ff */
[----:B------:R-:W-:Y:S01]  /*0dc0*/  IMAD R3, R0, UR5, RZ ;  /* 0x0000000500037c24 */ /* 0x000fe2000f8e02ff */
[----:B------:R0:W-:Y:S01]  /*0dd0*/  STL.64 [R1], R12 ;  /* 0x0000000c01007387 */ /* 0x0001e20000100a00 */
[----:B------:R-:W-:Y:S02]  /*0de0*/  @!P1 IMAD.MOV.U32 R17, RZ, RZ, R11 ;  /* 0x000000ffff119224 */ /* 0x000fe400078e000b */
[----:B------:R-:W-:Y:S01]  /*0df0*/  IMAD.IADD R0, R13, 0x1, R3 ;  /* 0x000000010d007824 */ /* 0x000fe200078e0203 */
[----:B------:R-:W-:Y:S06]  /*0e00*/  @P0 BRA `(.L_x_11) ;  /* 0x0000000000200947 */ /* 0x000fec0003800000 */
[----:B------:R-:W-:Y:S01]  /*0e10*/  UISETP.GE.U32.AND UP0, UPT, UR40, 0x5, UPT ;  /* 0x000000052800788c */ /* 0x000fe2000bf06070 */
[----:B------:R-:W-:Y:S01]  /*0e20*/  IADD3 R16, P0, R16, R12, RZ ;  /* 0x0000000c10107210 */ /* 0x000fe20007f1e0ff */
[----:B------:R-:W-:Y:S01]  /*0e30*/  UIMAD.WIDE.U32 UR4, UR40, -0x33333333, URZ ;  /* 0xcccccccd280478a5 */ /* 0x000fe2000f8e003f */
[----:B------:R-:W-:-:S03]  /*0e40*/  UMOV UR39, URZ ;  /* 0x0000003f00277c82 */ /* 0x000fc60008000000 */
[----:B------:R-:W-:Y:S01]  /*0e50*/  USHF.R.U32.HI UR4, URZ, 0x2, UR5 ;  /* 0x000000023f047899 */ /* 0x000fe20008011605 */
[----:B------:R-:W-:-:S03]  /*0e60*/  IMAD.X R17, R0, 0x1, R17, P0 ;  /* 0x0000000100117824 */ /* 0x000fc600000e0611 */
[----:B------:R-:W-:Y:S02]  /*0e70*/  UIMAD UR38, UR4, -0x5, UR40 ;  /* 0xfffffffb042678a4 */ /* 0x000fe4000f8e0228 */
[----:B------:R-:W-:-:S12]  /*0e80*/  @UP0 ULOP3.LUT UR39, UR4, 0x1, URZ, 0xc0, !UPT ;  /* 0x0000000104270892 */ /* 0x000fd8000f8ec03f */
.L_x_11:
[----:B------:R-:W-:Y:S01]  /*0e90*/  ISETP.GE.U32.AND P0, PT, R16, UR8, PT ;  /* 0x0000000810007c0c */ /* 0x000fe2000bf06070 */
[----:B------:R-:W-:Y:S01]  /*0ea0*/  IMAD.MOV.U32 R22, RZ, RZ, -0x1 ;  /* 0xffffffffff167424 */ /* 0x000fe200078e00ff */
[----:B------:R-:W-:Y:S01]  /*0eb0*/  PRMT R3, RZ, 0x7610, R3 ;  /* 0x00007610ff037816 */ /* 0x000fe20000000003 */
[----:B------:R-:W-:Y:S01]  /*0ec0*/  IMAD.MOV.U32 R18, RZ, RZ, -0x1 ;  /* 0xffffffffff127424 */ /* 0x000fe200078e00ff */
[----:B------:R-:W-:Y:S01]  /*0ed0*/  ISETP.GE.U32.AND.EX P0, PT, R17, UR9, PT, P0 ;  /* 0x0000000911007c0c */ /* 0x000fe2000bf06100 */
[----:B------:R-:W-:-:S12]  /*0ee0*/  IMAD.MOV.U32 R19, RZ, RZ, -0x1 ;  /* 0xffffffffff137424 */ /* 0x000fd800078e00ff */
[----:B------:R-:W-:Y:S05]  /*0ef0*/  @P0 BRA `(.L_x_12) ;  /* 0x0000000400280947 */ /* 0x000fea0003800000 */
[----:B------:R-:W1:Y:S01]  /*0f00*/  LDC.64 R26, c[0x0][0x628] ;  /* 0x00018a00ff1a7b82 */ /* 0x000e620000000a00 */
[----:B------:R-:W-:Y:S02]  /*0f10*/  IMAD.MOV.U32 R10, RZ, RZ, R16 ;  /* 0x000000ffff0a7224 */ /* 0x000fe400078e0010 */
[----:B------:R-:W-:-:S05]  /*0f20*/  IMAD.MOV.U32 R11, RZ, RZ, R17 ;  /* 0x000000ffff0b7224 */ /* 0x000fca00078e0011 */
[----:B------:R-:W2:Y:S08]  /*0f30*/  LDC R18, c[0x0][0x630] ;  /* 0x00018c00ff127b82 */ /* 0x000eb00000000800 */
[----:B------:R-:W3:Y:S01]  /*0f40*/  LDC.64 R28, c[0x0][0x620] ;  /* 0x00018800ff1c7b82 */ /* 0x000ee20000000a00 */
[----:B-1----:R-:W-:-:S04]  /*0f50*/  ISETP.NE.U32.AND P0, PT, R26, RZ, PT ;  /* 0x000000ff1a00720c */ /* 0x002fc80003f05070 */
[----:B------:R-:W-:-:S13]  /*0f60*/  ISETP.NE.AND.EX P0, PT, R27, RZ, PT, P0 ;  /* 0x000000ff1b00720c */ /* 0x000fda0003f05300 */
[----:B--23--:R-:W-:Y:S05]  /*0f70*/  @!P0 BRA `(.L_x_13) ;  /* 0x0000000000288947 */ /* 0x00cfea0003800000 */
[----:B------:R-:W1:Y:S02]  /*0f80*/  LDC R3, c[0x0][0x634] ;  /* 0x00018d00ff037b82 */ /* 0x000e640000000800 */
[----:B-1----:R-:W-:-:S05]  /*0f90*/  IADD3 R3, P0, R16, R3, RZ ;  /* 0x0000000310037210 */ /* 0x002fca0007f1e0ff */
[----:B------:R-:W-:-:S04]  /*0fa0*/  IMAD.X R19, RZ, RZ, R17, P0 ;  /* 0x000000ffff137224 */ /* 0x000fc800000e0611 */
[----:B------:R-:W-:-:S04]  /*0fb0*/  IMAD.WIDE.U32 R10, R19, R26, RZ ;  /* 0x0000001a130a7225 */ /* 0x000fc800078e00ff */
[----:B0-----:R-:W-:-:S04]  /*0fc0*/  IMAD.WIDE.U32 R12, P0, R3, R27, R10 ;  /* 0x0000001b030c7225 */ /* 0x001fc8000780000a */
[----:B------:R-:W-:-:S04]  /*0fd0*/  IMAD.WIDE.U32 R10, R3, R26, RZ ;  /* 0x0000001a030a7225 */ /* 0x000fc800078e00ff */
[----:B------:R-:W-:Y:S01]  /*0fe0*/  IMAD.X R15, RZ, RZ, RZ, P0 ;  /* 0x000000ffff0f7224 */ /* 0x000fe200000e06ff */
[----:B------:R-:W-:Y:S01]  /*0ff0*/  IADD3 RZ, P0, R11, R12, RZ ;  /* 0x0000000c0bff7210 */ /* 0x000fe20007f1e0ff */
[----:B------:R-:W-:-:S04]  /*1000*/  IMAD.MOV.U32 R14, RZ, RZ, R13 ;  /* 0x000000ffff0e7224 */ /* 0x000fc800078e000d */
[----:B------:R-:W-:-:S08]  /*1010*/  IMAD.WIDE.U32.X R10, R19, R27, R14, P0 ;  /* 0x0000001b130a7225 */ /* 0x000fd000000e040e */
.L_x_13:
[----:B------:R-:W1:Y:S01]  /*1020*/  LDC.64 R32, c[0x0][0x640] ;  /* 0x00019000ff207b82 */ /* 0x000e620000000a00 */
[-CC-:B------:R-:W-:Y:S02]  /*1030*/  SHF.R.U64 R30, R10, R18.reuse, R11.reuse ;  /* 0x000000120a1e7219 */ /* 0x180fe4000000120b */
[----:B------:R-:W-:Y:S02]  /*1040*/  SHF.R.U32.HI R3, RZ, R18, R11 ;  /* 0x00000012ff037219 */ /* 0x000fe4000001160b */
[----:B0-----:R-:W-:-:S03]  /*1050*/  IADD3 R13, P0, RZ, -R30, RZ ;  /* 0x8000001eff0d7210 */ /* 0x001fc60007f1e0ff */
[----:B------:R-:W0:Y:S02]  /*1060*/  LDC R14, c[0x0][0x618] ;  /* 0x00018600ff0e7b82 */ /* 0x000e240000000800 */
[----:B------:R-:W-:Y:S02]  /*1070*/  IMAD.X R3, RZ, RZ, ~R3, P0 ;  /* 0x000000ffff037224 */ /* 0x000fe400000e0e03 */
[----:B------:R-:W-:-:S04]  /*1080*/  IMAD.WIDE.U32 R10, R13, R28, R16 ;  /* 0x0000001c0d0a7225 */ /* 0x000fc800078e0010 */
[----:B------:R-:W2:Y:S01]  /*1090*/  LDC R15, c[0x0][0x608] ;  /* 0x00018200ff0f7b82 */ /* 0x000ea20000000800 */
[----:B------:R-:W-:Y:S02]  /*10a0*/  IMAD R12, R3, R28, RZ ;  /* 0x0000001c030c7224 */ /* 0x000fe400078e02ff */
[----:B------:R-:W-:Y:S02]  /*10b0*/  IMAD.MOV.U32 R28, RZ, RZ, 0x1 ;  /* 0x00000001ff1c7424 */ /* 0x000fe400078e00ff */
[----:B------:R-:W-:Y:S02]  /*10c0*/  IMAD R3, R13, R29, R12 ;  /* 0x0000001d0d037224 */ /* 0x000fe400078e020c */
[----:B------:R-:W-:Y:S01]  /*10d0*/  IMAD.MOV.U32 R12, RZ, RZ, -0x1 ;  /* 0xffffffffff0c7424 */ /* 0x000fe200078e00ff */
[----:B------:R-:W3:Y:S01]  /*10e0*/  LDC R31, c[0x0][0x658] ;  /* 0x00019600ff1f7b82 */ /* 0x000ee20000000800 */
[----:B------:R-:W-:Y:S01]  /*10f0*/  IMAD.IADD R3, R11, 0x1, R3 ;  /* 0x000000010b037824 */ /* 0x000fe200078e0203 */
[----:B-1----:R-:W-:-:S04]  /*1100*/  ISETP.NE.U32.AND P0, PT, R32, RZ, PT ;  /* 0x000000ff2000720c */ /* 0x002fc80003f05070 */
[----:B------:R-:W-:Y:S02]  /*1110*/  ISETP.NE.AND.EX P0, PT, R33, RZ, PT, P0 ;  /* 0x000000ff2100720c */ /* 0x000fe40003f05300 */
[----:B------:R-:W1:Y:S01]  /*1120*/  LDC R24, c[0x0][0x600] ;  /* 0x00018000ff187b82 */ /* 0x000e620000000800 */
[-CC-:B0-----:R-:W-:Y:S02]  /*1130*/  SHF.R.U64 R27, R10, R14.reuse, R3.reuse ;  /* 0x0000000e0a1b7219 */ /* 0x181fe40000001203 */
[----:B------:R-:W-:-:S05]  /*1140*/  SHF.R.U32.HI R10, RZ, R14, R3 ;  /* 0x0000000eff0a7219 */ /* 0x000fca0000011603 */
[----:B------:R-:W0:Y:S01]  /*1150*/  LDC R22, c[0x0][0x648] ;  /* 0x00019200ff167b82 */ /* 0x000e220000000800 */
[-CC-:B--2---:R-:W-:Y:S02]  /*1160*/  SHF.R.U64 R35, R27, R15.reuse, R10.reuse ;  /* 0x0000000f1b237219 */ /* 0x184fe4000000120a */
[----:B------:R-:W-:-:S05]  /*1170*/  SHF.R.U32.HI R10, RZ, R15, R10 ;  /* 0x0000000fff0a7219 */ /* 0x000fca000001160a */
[----:B------:R-:W2:Y:S01]  /*1180*/  LDC R26, c[0x0][0x638] ;  /* 0x00018e00ff1a7b82 */ /* 0x000ea20000000800 */
[-CC-:B---3--:R-:W-:Y:S02]  /*1190*/  SHF.R.U64 R34, R35, R31.reuse, R10.reuse ;  /* 0x0000001f23227219 */ /* 0x188fe4000000120a */
[-C--:B------:R-:W-:Y:S02]  /*11a0*/  SHF.L.U32 R3, R12, R31.reuse, RZ ;  /* 0x0000001f0c037219 */ /* 0x080fe400000006ff */
[----:B------:R-:W-:Y:S01]  /*11b0*/  SHF.R.U32.HI R11, RZ, R31, R10 ;  /* 0x0000001fff0b7219 */ /* 0x000fe2000001160a */
[----:B------:R-:W-:Y:S01]  /*11c0*/  IMAD.MOV.U32 R10, RZ, RZ, R34 ;  /* 0x000000ffff0a7224 */ /* 0x000fe200078e0022 */
[----:B------:R-:W-:Y:S01]  /*11d0*/  LOP3.LUT R18, RZ, R3, RZ, 0x33, !PT ;  /* 0x00000003ff127212 */ /* 0x000fe200078e33ff */
[----:B------:R-:W3:Y:S01]  /*11e0*/  LDC R29, c[0x0][0x610] ;  /* 0x00018400ff1d7b82 */ /* 0x000ee20000000800 */
[----:B------:R-:W-:Y:S05]  /*11f0*/  @!P0 BRA `(.L_x_14) ;  /* 0x0000000000288947 */ /* 0x000fea0003800000 */
[----:B------:R-:W4:Y:S02]  /*1200*/  LDC R3, c[0x0][0x64c] ;  /* 0x00019300ff037b82 */ /* 0x000f240000000800 */
[----:B----4-:R-:W-:-:S05]  /*1210*/  IADD3 R3, P0, R34, R3, RZ ;  /* 0x0000000322037210 */ /* 0x010fca0007f1e0ff */
[----:B------:R-:W-:-:S04]  /*1220*/  IMAD.X R19, RZ, RZ, R11, P0 ;  /* 0x000000ffff137224 */ /* 0x000fc800000e060b */
[----:B------:R-:W-:-:S04]  /*1230*/  IMAD.WIDE.U32 R10, R19, R32, RZ ;  /* 0x00000020130a7225 */ /* 0x000fc800078e00ff */
[----:B------:R-:W-:-:S04]  /*1240*/  IMAD.WIDE.U32 R12, P0, R3, R33, R10 ;  /* 0x00000021030c7225 */ /* 0x000fc8000780000a */
[----:B------:R-:W-:-:S04]  /*1250*/  IMAD.WIDE.U32 R10, R3, R32, RZ ;  /* 0x00000020030a7225 */ /* 0x000fc800078e00ff */
[----:B------:R-:W-:Y:S01]  /*1260*/  IMAD.X R15, RZ, RZ, RZ, P0 ;  /* 0x000000ffff0f7224 */ /* 0x000fe200000e06ff */
[----:B------:R-:W-:Y:S01]  /*1270*/  IADD3 RZ, P0, R11, R12, RZ ;  /* 0x0000000c0bff7210 */ /* 0x000fe20007f1e0ff */
[----:B------:R-:W-:-:S04]  /*1280*/  IMAD.MOV.U32 R14, RZ, RZ, R13 ;  /* 0x000000ffff0e7224 */ /* 0x000fc800078e000d */
[----:B------:R-:W-:-:S08]  /*1290*/  IMAD.WIDE.U32.X R10, R19, R33, R14, P0 ;  /* 0x00000021130a7225 */ /* 0x000fd000000e040e */
.L_x_14:
[----:B0-----:R-:W-:Y:S01]  /*12a0*/  SHF.R.U64 R7, R10, R22, R11 ;  /* 0x000000160a077219 */ /* 0x001fe2000000120b */
[----:B-1----:R-:W-:Y:S01]  /*12b0*/  VIADD R10, R24, 0xffffffff ;  /* 0xffffffff180a7836 */ /* 0x002fe20000000000 */
[----:B------:R-:W-:Y:S01]  /*12c0*/  SHF.L.U32 R3, R28, R31, RZ ;  /* 0x0000001f1c037219 */ /* 0x000fe200000006ff */
[----:B------:R-:W-:Y:S01]  /*12d0*/  @P1 IMAD R21, R25, R20, R6 ;  /* 0x0000001419151224 */ /* 0x000fe200078e0206 */
[----:B------:R-:W-:Y:S01]  /*12e0*/  LOP3.LUT R18, R35, R18, RZ, 0xc0, !PT ;  /* 0x0000001223127212 */ /* 0x000fe200078ec0ff */
[----:B------:R-:W-:Y:S02]  /*12f0*/  IMAD.MOV R11, RZ, RZ, -R7 ;  /* 0x000000ffff0b7224 */ /* 0x000fe400078e0a07 */
[----:B------:R-:W-:Y:S02]  /*1300*/  IMAD.MOV.U32 R6, RZ, RZ, 0x1 ;  /* 0x00000001ff067424 */ /* 0x000fe400078e00ff */
[----:B------:R-:W-:Y:S01]  /*1310*/  IMAD R18, R3, R7, R18 ;  /* 0x0000000703127224 */ /* 0x000fe200078e0212 */
[----:B------:R-:W-:Y:S01]  /*1320*/  LOP3.LUT R7, R27, R10, RZ, 0xc0, !PT ;  /* 0x0000000a1b077212 */ /* 0x000fe200078ec0ff */
[----:B--2---:R-:W-:-:S02]  /*1330*/  IMAD R3, R11, R26, R34 ;  /* 0x0000001a0b037224 */ /* 0x004fc400078e0222 */
[----:B---3--:R-:W-:Y:S02]  /*1340*/  IMAD R22, R18, R29, R21 ;  /* 0x0000001d12167224 */ /* 0x008fe400078e0215 */
[----:B------:R-:W-:Y:S01]  /*1350*/  IMAD R7, R3, R24, R7 ;  /* 0x0000001803077224 */ /* 0x000fe200078e0207 */
[----:B------:R-:W-:Y:S01]  /*1360*/  PRMT R3, R6, 0x7610, R3 ;  /* 0x0000761006037816 */ /* 0x000fe20000000003 */
[----:B------:R-:W-:-:S03]  /*1370*/  IMAD.MOV.U32 R19, RZ, RZ, R30 ;  /* 0x000000ffff137224 */ /* 0x000fc600078e001e */
[----:B------:R-:W-:Y:S02]  /*1380*/  SEL R18, R7, R22, !P1 ;  /* 0x0000001607127207 */ /* 0x000fe40004800000 */
[----:B------:R-:W-:-:S07]  /*1390*/  SEL R22, R22, R7, !P1 ;  /* 0x0000000716167207 */ /* 0x000fce0004800000 */
.L_x_12:
[----:B------:R-:W-:Y:S05]  /*13a0*/  @!P2 BRA `(.L_x_15) ;  /* 0x00000000000ca947 */ /* 0x000fea0003800000 */
[----:B------:R-:W-:Y:S01]  /*13b0*/  UCGABAR_WAIT ;  /* 0x0000000000007dc7 */ /* 0x000fe20008000000 */
[----:B------:R-:W-:Y:S01]  /*13c0*/  CCTL.IVALL ;  /* 0x00000000ff00798f */ /* 0x000fe20002000000 */
[----:B------:R-:W-:Y:S05]  /*13d0*/  BRA `(.L_x_16) ;  /* 0x0000000000047947 */ /* 0x000fea0003800000 */
.L_x_15:
[----:B------:R-:W-:Y:S06]  /*13e0*/  BAR.SYNC.DEFER_BLOCKING 0x0 ;  /* 0x0000000000007b1d */ /* 0x000fec0000010000 */
.L_x_16:
[----:B------:R-:W-:Y:S05]  /*13f0*/  @!P4 BRA `(.L_x_17) ;  /* 0x00000054007cc947 */ /* 0x000fea0003800000 */
[----:B------:R-:W-:-:S13]  /*1400*/  ISETP.GT.U32.AND P0, PT, R36, 0x1, PT ;  /* 0x000000012400780c */ /* 0x000fda0003f04070 */
[----:B------:R-:W-:Y:S05]  /*1410*/  @P0 EXIT ;  /* 0x000000000000094d */ /* 0x000fea0003800000 */
.L_x_18:
[----:B------:R-:W-:-:S08]  /*1420*/  NOP ;  /* 0x0000000000007918 */ /* 0x000fd00000000000 */
[----:B------:R-:W1:Y:S02]  /*1430*/  USETMAXREG.TRY_ALLOC.CTAPOOL UP0, 0xe8 ;  /* 0x000000e8000079c8 */ /* 0x000e640008000600 */
[----:B-1----:R-:W-:-:S13]  /*1440*/  PLOP3.LUT P0, PT, PT, PT, UP0, 0x80, 0x0 ;  /* 0x000000000000781c */ /* 0x002fda0003f0f008 */
[----:B------:R-:W-:Y:S05]  /*1450*/  @!P0 BRA `(.L_x_18) ;  /* 0xfffffffc00f08947 */ /* 0x000fea000383ffff */
[----:B------:R-:W-:-:S13]  /*1460*/  LOP3.LUT P0, RZ, R3, 0xff, RZ, 0xc0, !PT ;  /* 0x000000ff03ff7812 */ /* 0x000fda000780c0ff */
[----:B------:R-:W-:Y:S05]  /*1470*/  @!P0 EXIT ;  /* 0x000000000000894d */ /* 0x000fea0003800000 */
[----:B------:R-:W2:Y:S01]  /*1480*/  LDL.64 R10, [R1] ;  /* 0x00000000010a7983 */ /* 0x000ea20000100a00 */
[CC--:B------:R-:W-:Y:S01]  /*1490*/  LEA.HI R3, R8.reuse, R5.reuse, RZ, 0x2 ;  /* 0x0000000508037211 */ /* 0x0c0fe200078f10ff */
[----:B------:R-:W1:Y:S01]  /*14a0*/  S2UR UR4, SR_CgaCtaId ;  /* 0x00000000000479c3 */ /* 0x000e620000008800 */
[----:B------:R-:W-:Y:S01]  /*14b0*/  LEA.HI R8, R8, R5, RZ, 0x5 ;  /* 0x0000000508087211 */ /* 0x000fe200078f28ff */
[----:B------:R-:W-:Y:S01]  /*14c0*/  UISETP.LT.AND UP0, UPT, UR40, 0x1, UPT ;  /* 0x000000012800788c */ /* 0x000fe2000bf01270 */
[--C-:B------:R-:W-:Y:S01]  /*14d0*/  SHF.R.S32.HI R92, RZ, 0x2, R3.reuse ;  /* 0x00000002ff5c7819 */ /* 0x100fe20000011403 */
[----:B------:R-:W-:Y:S01]  /*14e0*/  UIADD3 UR5, UR43, -0x1, URZ ;  /* 0xffffffff2b057890 */ /* 0x000fe2000fffe03f */
[----:B------:R-:W-:Y:S01]  /*14f0*/  SHF.R.S32.HI R7, RZ, 0x1f, R3 ;  /* 0x0000001fff077819 */ /* 0x000fe20000011403 */
[----:B------:R-:W-:Y:S01]  /*1500*/  USEL UR42, UR40, 0x1, UP0 ;  /* 0x00000001282a7887 */ /* 0x000fe20008000000 */
[----:B------:R-:W-:Y:S01]  /*1510*/  LOP3.LUT R4, R3, 0xfffffffc, RZ, 0xc0, !PT ;  /* 0xfffffffc03047812 */ /* 0x000fe200078ec0ff */
[----:B------:R-:W3:Y:S01]  /*1520*/  LDC R98, c[0x0][0x658] ;  /* 0x00019600ff627b82 */ /* 0x000ee20000000800 */
[----:B------:R-:W-:Y:S01]  /*1530*/  LEA.HI R7, R7, R92, RZ, 0x3 ;  /* 0x0000005c07077211 */ /* 0x000fe200078f18ff */
[----:B------:R-:W-:Y:S01]  /*1540*/  UMOV UR41, 0x400 ;  /* 0x0000040000297882 */ /* 0x000fe20000000000 */
[----:B------:R-:W-:Y:S01]  /*1550*/  SHF.R.S32.HI R3, RZ, 0x5, R8 ;  /* 0x00000005ff037819 */ /* 0x000fe20000011408 */
[----:B------:R-:W-:Y:S01]  /*1560*/  UISETP.NE.AND UP0, UPT, UR5, URZ, UPT ;  /* 0x0000003f0500728c */ /* 0x000fe2000bf05270 */
[----:B------:R-:W-:Y:S01]  /*1570*/  LOP3.LUT R7, R7, 0xfffffff8, RZ, 0xc0, !PT ;  /* 0xfffffff807077812 */ /* 0x000fe200078ec0ff */
[----:B------:R-:W-:Y:S01]  /*1580*/  IMAD.IADD R4, R5, 0x1, -R4 ;  /* 0x0000000105047824 */ /* 0x000fe200078e0a04 */
[----:B------:R-:W-:Y:S01]  /*1590*/  ULDC UR6, c[0x0][0x284] ;  /* 0x0000a10000067ab9 */ /* 0x000fe20000000800 */
[----:B------:R-:W4:Y:S01]  /*15a0*/  LDC.64 R96, c[0x0][0x5c8] ;  /* 0x00017200ff607b82 */ /* 0x000f220000000a00 */
[----:B------:R-:W-:Y:S01]  /*15b0*/  IMAD.MOV.U32 R5, RZ, RZ, 0x1 ;  /* 0x00000001ff057424 */ /* 0x000fe200078e00ff */
[----:B------:R-:W-:Y:S01]  /*15c0*/  LOP3.LUT R104, R23, 0x1, RZ, 0xfc, !PT ;  /* 0x0000000117687812 */ /* 0x000fe200078efcff */
[----:B------:R-:W-:Y:S01]  /*15d0*/  IMAD.IADD R92, R92, 0x1, -R7 ;  /* 0x000000015c5c7824 */ /* 0x000fe200078e0a07 */
[----:B------:R-:W-:Y:S01]  /*15e0*/  USHF.L.U32 UR45, UR40, 0x1, URZ ;  /* 0x00000001282d7899 */ /* 0x000fe2000800063f */
[----:B------:R-:W-:Y:S01]  /*15f0*/  IMAD.SHL.U32 R94, R4, 0x2, RZ ;  /* 0x00000002045e7824 */ /* 0x000fe200078e00ff */
[----:B------:R-:W-:Y:S01]  /*1600*/  UIADD3 UR42, -UR42, UR40, URZ ;  /* 0x000000282a2a7290 */ /* 0x000fe2000fffe13f */
[--C-:B------:R-:W-:Y:S01]  /*1610*/  IMAD R103, R3, -0x10, -R92.reuse ;  /* 0xfffffff003677824 */ /* 0x100fe200078e0a5c */
[----:B------:R-:W0:Y:S01]  /*1620*/  LDC R99, c[0x0][0x288] ;  /* 0x0000a200ff637b82 */ /* 0x000e220000000800 */
[----:B------:R-:W-:Y:S01]  /*1630*/  SHF.R.S32.HI R93, RZ, 0x1f, R92 ;  /* 0x0000001fff5d7819 */ /* 0x000fe2000001145c */
[----:B-1----:R-:W-:Y:S01]  /*1640*/  ULEA UR41, UR4, UR41, 0x18 ;  /* 0x0000002904297291 */ /* 0x002fe2000f8ec03f */
[----:B------:R-:W-:Y:S01]  /*1650*/  SHF.R.S32.HI R95, RZ, 0x1f, R94 ;  /* 0x0000001fff5f7819 */ /* 0x000fe2000001145e */
[----:B------:R-:W-:Y:S01]  /*1660*/  USHF.L.U32 UR4, UR5, 0x3, URZ ;  /* 0x0000000305047899 */ /* 0x000fe2000800063f */
[----:B------:R-:W-:Y:S01]  /*1670*/  VIADD R103, R103, UR6 ;  /* 0x0000000667677c36 */ /* 0x000fe20008000000 */
[----:B------:R-:W-:Y:S01]  /*1680*/  USEL UR5, URZ, 0x1, UP0 ;  /* 0x000000013f057887 */ /* 0x000fe20008000000 */
[----:B------:R-:W-:Y:S01]  /*1690*/  IMAD.WIDE R92, R3, 0x10, R92 ;  /* 0x00000010035c7825 */ /* 0x000fe200078e025c */
[----:B------:R-:W1:Y:S01]  /*16a0*/  LDC R101, c[0x0][0x600] ;  /* 0x00018000ff657b82 */ /* 0x000e620000000800 */
[----:B------:R-:W-:-:S02]  /*16b0*/  UIADD3 UR46, UR41, 0x60, URZ ;  /* 0x00000060292e7890 */ /* 0x000fc4000fffe03f */
[----:B------:R-:W-:Y:S01]  /*16c0*/  IMAD.MOV.U32 R3, RZ, RZ, -0x1 ;  /* 0xffffffffff037424 */ /* 0x000fe200078e00ff */
[----:B------:R-:W-:Y:S01]  /*16d0*/  ULOP3.LUT UR4, UR4, 0x8, URZ, 0xc0, !UPT ;  /* 0x0000000804047892 */ /* 0x000fe2000f8ec03f */
[----:B------:R-:W-:Y:S01]  /*16e0*/  IMAD.U32 R105, RZ, RZ, UR5 ;  /* 0x00000005ff697e24 */ /* 0x000fe2000f8e00ff */
[----:B------:R-:W-:Y:S02]  /*16f0*/  ULEA UR43, UR43, UR46, 0x3 ;  /* 0x0000002e2b2b7291 */ /* 0x000fe4000f8e183f */
[-C--:B---3--:R-:W-:Y:S01]  /*1700*/  SHF.L.U32 R3, R3, R98.reuse, RZ ;  /* 0x0000006203037219 */ /* 0x088fe200000006ff */
[----:B------:R-:W-:Y:S01]  /*1710*/  ULOP3.LUT UR47, UR4, 0x8, URZ, 0x3c, !UPT ;  /* 0x00000008042f7892 */ /* 0x000fe2000f8e3c3f */
[C---:B----4-:R-:W-:Y:S01]  /*1720*/  SHF.L.U64.HI R97, R96.reuse, 0x3, R97 ;  /* 0x0000000360617819 */ /* 0x050fe20000010261 */
[----:B------:R-:W-:Y:S01]  /*1730*/  IMAD.SHL.U32 R96, R96, 0x8, RZ ;  /* 0x0000000860607824 */ /* 0x000fe200078e00ff */
[----:B------:R-:W-:Y:S01]  /*1740*/  SHF.L.U32 R98, R5, R98, RZ ;  /* 0x0000006205627219 */ /* 0x000fe200000006ff */
[----:B------:R-:W-:Y:S01]  /*1750*/  ULOP3.LUT UR44, UR4, 0x18, URZ, 0x3c, !UPT ;  /* 0x00000018042c7892 */ /* 0x000fe2000f8e3c3f */
[----:B------:R-:W-:Y:S01]  /*1760*/  LOP3.LUT R102, RZ, R3, RZ, 0x33, !PT ;  /* 0x00000003ff667212 */ /* 0x000fe200078e33ff */
[----:B0-----:R-:W-:-:S02]  /*1770*/  IMAD R99, R4, -0x2, R99 ;  /* 0xfffffffe04637824 */ /* 0x001fc400078e0263 */
[----:B-1----:R-:W-:Y:S01]  /*1780*/  VIADD R101, R101, 0xffffffff ;  /* 0xffffffff65657836 */ /* 0x002fe20000000000 */
[----:B--2---:R-:W-:-:S07]  /*1790*/  SHF.L.U64.HI R100, R10, 0x1, R0 ;  /* 0x000000010a647819 */ /* 0x004fce0000010200 */
.L_x_166:
[----:B------:R-:W-:-:S04]  /*17a0*/  SHF.L.U32 R0, R105, 0x1f, RZ ;  /* 0x0000001f69007819 */ /* 0x000fc800000006ff */
[----:B------:R-:W0:Y:S02]  /*17b0*/  SYNCS.PHASECHK.TRANS64.TRYWAIT P0, [UR43+-0x8], R0 ;  /* 0xfffff800ff0075a7 */ /* 0x000e24000800016b */
[----:B01-34-:R-:W-:Y:S05]  /*17c0*/  @!P0 BRA `(.L_x_19) ;  /* 0x0000006000b48947 */ /* 0x01bfea0003800000 */
.L_x_189:
[----:B------:R-:W-:Y:S02]  /*17d0*/  ULDC UR4, c[0x0][0x28c] ;  /* 0x0000a30000047ab9 */ /* 0x000fe40000000800 */
[----:B------:R-:W-:-:S13]  /*17e0*/  ISETP.LT.AND P0, PT, RZ, UR4, PT ;  /* 0x00000004ff007c0c */ /* 0x000fda000bf01270 */
[----:B------:R-:W-:Y:S05]  /*17f0*/  @P0 BRA `(.L_x_20) ;  /* 0x0000000000400947 */ /* 0x000fea0003800000 */
[----:B0-----:R-:W-:Y:S01]  /*1800*/  MOV R0, 0x0 ;  /* 0x0000000000007802 */ /* 0x001fe20000000f00 */
[----:B------:R-:W-:Y:S01]  /*1810*/  ULDC.64 UR4, c[0x4][0x68] ;  /* 0x01001a0000047ab9 */ /* 0x000fe20000000a00 */
[----:B------:R-:W-:Y:S01]  /*1820*/  ULDC.64 UR6, c[0x4][0x8] ;  /* 0x0100020000067ab9 */ /* 0x000fe20000000a00 */
[----:B------:R-:W-:Y:S01]  /*1830*/  IMAD.U32 R4, RZ, RZ, UR4 ;  /* 0x00000004ff047e24 */ /* 0x000fe2000f8e00ff */
[----:B------:R0:W1:Y:S01]  /*1840*/  LDC.64 R14, c[0x4][R0] ;  /* 0x01000000000e7b82 */ /* 0x0000620000000a00 */
[----:B------:R-:W-:Y:S01]  /*1850*/  IMAD.U32 R5, RZ, RZ, UR5 ;  /* 0x00000005ff057e24 */ /* 0x000fe2000f8e00ff */
[----:B------:R-:W-:Y:S01]  /*1860*/  ULDC.64 UR4, c[0x4][0x70] ;  /* 0x01001c0000047ab9 */ /* 0x000fe20000000a00 */
[----:B------:R-:W-:Y:S02]  /*1870*/  IMAD.U32 R10, RZ, RZ, UR6 ;  /* 0x00000006ff0a7e24 */ /* 0x000fe4000f8e00ff */
[----:B------:R-:W-:Y:S02]  /*1880*/  IMAD.U32 R6, RZ, RZ, UR4 ;  /* 0x00000004ff067e24 */ /* 0x000fe4000f8e00ff */
[----:B------:R-:W-:-:S02]  /*1890*/  IMAD.U32 R7, RZ, RZ, UR5 ;  /* 0x00000005ff077e24 */ /* 0x000fc4000f8e00ff */
[----:B------:R-:W-:Y:S02]  /*18a0*/  IMAD.U32 R11, RZ, RZ, UR7 ;  /* 0x00000007ff0b7e24 */ /* 0x000fe4000f8e00ff */
[----:B------:R-:W-:Y:S02]  /*18b0*/  IMAD.MOV.U32 R8, RZ, RZ, 0x1e1 ;  /* 0x000001e1ff087424 */ /* 0x000fe400078e00ff */
[----:B------:R-:W-:Y:S02]  /*18c0*/  IMAD.MOV.U32 R12, RZ, RZ, 0x1 ;  /* 0x00000001ff0c7424 */ /* 0x000fe400078e00ff */
[----:B0-----:R-:W-:-:S07]  /*18d0*/  IMAD.MOV.U32 R13, RZ, RZ, RZ ;  /* 0x000000ffff0d7224 */ /* 0x001fce00078e00ff */
[----:B------:R-:W-:-:S07]  /*18e0*/  LEPC R20, `(.L_x_20) ;  /* 0x000000001014794e */ /* 0x000fce0000000000 */
[----:B-1---5:R-:W-:Y:S05]  /*18f0*/  CALL.ABS.NOINC R14 ;  /* 0x000000000e007343 */ /* 0x022fea0003c00000 */
.L_x_20:
[----:B------:R-:W-:-:S13]  /*1900*/  ISETP.NE.AND P0, PT, R104, 0x3, PT ;  /* 0x000000036800780c */ /* 0x000fda0003f05270 */
[----:B------:R-:W-:Y:S05]  /*1910*/  @!P0 BRA `(.L_x_21) ;  /* 0x0000000000048947 */ /* 0x000fea0003800000 */
[----:B------:R-:W-:Y:S01]  /*1920*/  BPT.TRAP 0x1 ;  /* 0x000000040000795c */ /* 0x000fe20000300000 */
.L_x_21:
[----:B0-----:R-:W-:Y:S02]  /*1930*/  IMAD.U32 R3, RZ, RZ, UR38 ;  /* 0x00000026ff037e24 */ /* 0x001fe4000f8e00ff */
[----:B------:R-:W-:-:S03]  /*1940*/  IMAD.U32 R0, RZ, RZ, UR39 ;  /* 0x00000027ff007e24 */ /* 0x000fc6000f8e00ff */
[----:B------:R-:W-:Y:S02]  /*1950*/  LEA R3, R3, UR41, 0x3 ;  /* 0x0000002903037c11 */ /* 0x000fe4000f8e18ff */
[----:B------:R-:W-:-:S04]  /*1960*/  SHF.L.U32 R0, R0, 0x1f, RZ ;  /* 0x0000001f00007819 */ /* 0x000fc800000006ff */
[----:B------:R0:W1:Y:S01]  /*1970*/  SYNCS.PHASECHK.TRANS64.TRYWAIT P1, [R3+URZ], R0 ;  /* 0x00000000030075a7 */ /* 0x000062000802017f */
[----:B------:R-:W-:Y:S05]  /*1980*/  @!P0 BRA `(.L_x_22) ;  /* 0x0000000000048947 */ /* 0x000fea0003800000 */
[----:B------:R-:W-:Y:S01]  /*1990*/  BPT.TRAP 0x1 ;  /* 0x000000040000795c */ /* 0x000fe20000300000 */
.L_x_22:
[----:B------:R-:W-:-:S05]  /*19a0*/  IMAD.U32 R4, RZ, RZ, UR42 ;  /* 0x0000002aff047e24 */ /* 0x000fca000f8e00ff */
[----:B------:R-:W-:Y:S01]  /*19b0*/  ISETP.GE.AND P2, PT, R4, 0x1, PT ;  /* 0x000000010400780c */ /* 0x000fe20003f46270 */
[----:B-1----:R-:W-:-:S12]  /*19c0*/  @P1 BRA `(.L_x_23) ;  /* 0x0000000000081947 */ /* 0x002fd80003800000 */
[----:B------:R-:W1:Y:S02]  /*19d0*/  SYNCS.PHASECHK.TRANS64.TRYWAIT P1, [R3+URZ], R0 ;  /* 0x00000000030075a7 */ /* 0x000e64000802017f */
[----:B-1----:R-:W-:Y:S05]  /*19e0*/  @!P1 BRA `(.L_x_24) ;  /* 0x0000006000449947 */ /* 0x002fea0003800000 */
.L_x_23:
[----:B------:R-:W-:Y:S05]  /*19f0*/  WARPSYNC.ALL ;  /* 0x0000000000007948 */ /* 0x000fea0003800000 */
[----:B------:R-:W-:Y:S01]  /*1a00*/  UIADD3 UR4, UR41, 0x180, URZ ;  /* 0x0000018029047890 */ /* 0x000fe2000fffe03f */
[----:B------:R-:W-:Y:S01]  /*1a10*/  WARPGROUP.ARRIVE ;  /* 0x00000000000079c5 */ /* 0x000fe20000000000 */
[----:B------:R-:W-:Y:S02]  /*1a20*/  UIADD3 UR5, UR41, 0xa180, URZ ;  /* 0x0000a18029057890 */ /* 0x000fe4000fffe03f */
[----:B------:R-:W-:Y:S02]  /*1a30*/  USHF.R.U32.HI UR4, URZ, 0x4, UR4 ;  /* 0x000000043f047899 */ /* 0x000fe40008011604 */
[----:B------:R-:W-:-:S02]  /*1a40*/  USHF.R.U32.HI UR5, URZ, 0x4, UR5 ;  /* 0x000000043f057899 */ /* 0x000fc40008011605 */
[----:B------:R-:W-:Y:S02]  /*1a50*/  ULOP3.LUT UR4, UR4, 0x3fff, URZ, 0xc0, !UPT ;  /* 0x00003fff04047892 */ /* 0x000fe4000f8ec03f */
[----:B------:R-:W-:Y:S02]  /*1a60*/  ULOP3.LUT UR5, UR5, 0x3fff, URZ, 0xc0, !UPT ;  /* 0x00003fff05057892 */ /* 0x000fe4000f8ec03f */
[----:B------:R-:W-:Y:S02]  /*1a70*/  ULOP3.LUT UR8, UR4, 0x10000, URZ, 0xfc, !UPT ;  /* 0x0001000004087892 */ /* 0x000fe4000f8efc3f */
[----:B------:R-:W-:Y:S02]  /*1a80*/  ULOP3.LUT UR9, UR5, 0x10000, URZ, 0xfc, !UPT ;  /* 0x0001000005097892 */ /* 0x000fe4000f8efc3f */
[----:B------:R-:W-:Y:S02]  /*1a90*/  ULEA UR10, UR38, UR8, 0x9 ;  /* 0x00000008260a7291 */ /* 0x000fe4000f8e483f */
[----:B------:R-:W-:Y:S01]  /*1aa0*/  ULEA UR11, UR38, UR9, 0xa ;  /* 0x00000009260b7291 */ /* 0x000fe2000f8e503f */
[----:B------:R-:W-:Y:S01]  /*1ab0*/  UMOV UR5, 0x40000040 ;  /* 0x4000004000057882 */ /* 0x000fe20000000000 */
[----:B------:R-:W-:-:S03]  /*1ac0*/  UMOV UR7, 0x40000040 ;  /* 0x4000004000077882 */ /* 0x000fc60000000000 */
[----:B------:R-:W-:Y:S02]  /*1ad0*/  UMOV UR4, UR10 ;  /* 0x0000000a00047c82 */ /* 0x000fe40008000000 */
[----:B------:R-:W-:Y:S02]  /*1ae0*/  UMOV UR6, UR11 ;  /* 0x0000000b00067c82 */ /* 0x000fe40008000000 */
[----:B------:R-:W-:Y:S01]  /*1af0*/  HGMMA.64x128x8.F32.TF32 R24, gdesc[UR4], RZ, !UPT, gsb0 ;  /* 0x05e00000041879f0 */ /* 0x000fe2000c0028ff */
[----:B------:R-:W-:Y:S02]  /*1b00*/  UIADD3 UR4, UR10, 0x2, URZ ;  /* 0x000000020a047890 */ /* 0x000fe4000fffe03f */
[----:B------:R-:W-:Y:S01]  /*1b10*/  UIADD3 UR6, UR11, 0x2, URZ ;  /* 0x000000020b067890 */ /* 0x000fe2000fffe03f */
[----:B------:R-:W-:Y:S01]  /*1b20*/  UMOV UR5, 0x40000040 ;  /* 0x4000004000057882 */ /* 0x000fe20000000000 */
[----:B------:R-:W-:Y:S01]  /*1b30*/  UMOV UR7, 0x40000040 ;  /* 0x4000004000077882 */ /* 0x000fe20000000000 */
[----:B------:R-:W-:-:S02]  /*1b40*/  WARPGROUP.DEPBAR.LE gsb0, 0x0 ;  /* 0x00008000000079c5 */ /* 0x000fc40000010000 */
[----:B------:R-:W-:-:S06]  /*1b50*/  WARPGROUP.ARRIVE ;  /* 0x00000000000079c5 */ /* 0x000fcc0000000000 */
[----:B------:R-:W-:Y:S01]  /*1b60*/  HGMMA.64x128x8.F32.TF32 R24, gdesc[UR4], R24, gsb0 ;  /* 0x05e00000041879f0 */ /* 0x000fe20008002818 */
[----:B------:R-:W-:Y:S02]  /*1b70*/  UIADD3 UR4, UR10, 0x4, URZ ;  /* 0x000000040a047890 */ /* 0x000fe4000fffe03f */
[----:B------:R-:W-:Y:S01]  /*1b80*/  UIADD3 UR6, UR11, 0x4, URZ ;  /* 0x000000040b067890 */ /* 0x000fe2000fffe03f */
[----:B------:R-:W-:Y:S01]  /*1b90*/  UMOV UR5, 0x40000040 ;  /* 0x4000004000057882 */ /* 0x000fe20000000000 */
[----:B------:R-:W-:Y:S01]  /*1ba0*/  UMOV UR7, 0x40000040 ;  /* 0x4000004000077882 */ /* 0x000fe20000000000 */
[----:B------:R-:W-:Y:S02]  /*1bb0*/  WARPGROUP.DEPBAR.LE gsb0, 0x0 ;  /* 0x00008000000079c5 */ /* 0x000fe40000010000 */
        /* <DEDUP_REMOVED lines=8> */
[----:B------:R-:W-:Y:S03]  /*1c40*/  HGMMA.64x128x8.F32.TF32 R24, gdesc[UR4], R24, gsb0 ;  /* 0x05e00000041879f0 */ /* 0x000fe60008002818 */
[----:B------:R-:W-:Y:S02]  /*1c50*/  WARPGROUP.DEPBAR.LE gsb0, 0x0 ;  /* 0x00008000000079c5 */ /* 0x000fe40000010000 */
[----:B------:R-:W-:Y:S05]  /*1c60*/  @!P2 BRA `(.L_x_25) ;  /* 0x000000040014a947 */ /* 0x000fea0003800000 */
[----:B------:R-:W-:Y:S01]  /*1c70*/  UIADD3 UR4, UR38, 0x1, URZ ;  /* 0x0000000126047890 */ /* 0x000fe2000fffe03f */
[----:B01----:R-:W-:Y:S02]  /*1c80*/  IMAD.U32 R0, RZ, RZ, UR42 ;  /* 0x0000002aff007e24 */ /* 0x003fe4000f8e00ff */
[----:B------:R-:W-:Y:S01]  /*1c90*/  IMAD.U32 R3, RZ, RZ, UR38 ;  /* 0x00000026ff037e24 */ /* 0x000fe2000f8e00ff */
[----:B------:R-:W-:-:S04]  /*1ca0*/  UISETP.NE.AND UP0, UPT, UR4, 0x5, UPT ;  /* 0x000000050400788c */ /* 0x000fc8000bf05270 */
[----:B------:R-:W-:Y:S02]  /*1cb0*/  USEL UR5, URZ, 0x1, UP0 ;  /* 0x000000013f057887 */ /* 0x000fe40008000000 */
[----:B------:R-:W-:Y:S02]  /*1cc0*/  USEL UR10, UR4, URZ, UP0 ;  /* 0x0000003f040a7287 */ /* 0x000fe40008000000 */
[----:B------:R-:W-:-:S06]  /*1cd0*/  ULOP3.LUT UR5, UR39, UR5, URZ, 0x3c, !UPT ;  /* 0x0000000527057292 */ /* 0x000fcc000f8e3c3f */
[----:B------:R-:W-:-:S07]  /*1ce0*/  IMAD.U32 R6, RZ, RZ, UR5 ;  /* 0x00000005ff067e24 */ /* 0x000fce000f8e00ff */
.L_x_32:
[----:B------:R-:W-:Y:S05]  /*1cf0*/  @!P0 BRA `(.L_x_26) ;  /* 0x0000000000048947 */ /* 0x000fea0003800000 */
[----:B------:R-:W-:Y:S01]  /*1d00*/  BPT.TRAP 0x1 ;  /* 0x000000040000795c */ /* 0x000fe20000300000 */
.L_x_26:
[----:B------:R-:W-:Y:S01]  /*1d10*/  ULEA UR4, UR10, UR41, 0x3 ;  /* 0x000000290a047291 */ /* 0x000fe2000f8e183f */
[----:B------:R-:W-:-:S08]  /*1d20*/  SHF.L.U32 R4, R6, 0x1f, RZ ;  /* 0x0000001f06047819 */ /* 0x000fd000000006ff */
[----:B------:R0:W1:Y:S01]  /*1d30*/  SYNCS.PHASECHK.TRANS64.TRYWAIT P1, [UR4], R4 ;  /* 0x00000004ff0075a7 */ /* 0x0000620008020144 */
[----:B------:R-:W-:Y:S05]  /*1d40*/  @!P0 BRA `(.L_x_27) ;  /* 0x0000000000048947 */ /* 0x000fea0003800000 */
[----:B------:R-:W-:Y:S01]  /*1d50*/  BPT.TRAP 0x1 ;  /* 0x000000040000795c */ /* 0x000fe20000300000 */
.L_x_27:
[----:B-1----:R-:W-:Y:S05]  /*1d60*/  @P1 BRA `(.L_x_28) ;  /* 0x0000000000081947 */ /* 0x002fea0003800000 */
[----:B------:R-:W1:Y:S02]  /*1d70*/  SYNCS.PHASECHK.TRANS64.TRYWAIT P1, [UR4], R4 ;  /* 0x00000004ff0075a7 */ /* 0x000e640008020144 */
[----:B-1----:R-:W-:Y:S05]  /*1d80*/  @!P1 BRA `(.L_x_29) ;  /* 0x0000005c00709947 */ /* 0x002fea0003800000 */
.L_x_28:
[----:B------:R-:W-:Y:S01]  /*1d90*/  ULEA UR11, UR10, UR8, 0x9 ;  /* 0x000000080a0b7291 */ /* 0x000fe2000f8e483f */
[----:B------:R-:W-:Y:S01]  /*1da0*/  WARPGROUP.ARRIVE ;  /* 0x00000000000079c5 */ /* 0x000fe20000000000 */
[----:B------:R-:W-:Y:S01]  /*1db0*/  ULEA UR12, UR10, UR9, 0xa ;  /* 0x000000090a0c7291 */ /* 0x000fe2000f8e503f */
[----:B------:R-:W-:Y:S01]  /*1dc0*/  UMOV UR5, 0x40000040 ;  /* 0x4000004000057882 */ /* 0x000fe20000000000 */
[----:B------:R-:W-:-:S03]  /*1dd0*/  UMOV UR7, 0x40000040 ;  /* 0x4000004000077882 */ /* 0x000fc60000000000 */
[----:B------:R-:W-:Y:S02]  /*1de0*/  UMOV UR4, UR11 ;  /* 0x0000000b00047c82 */ /* 0x000fe40008000000 */
[----:B------:R-:W-:Y:S02]  /*1df0*/  UMOV UR6, UR12 ;  /* 0x0000000c00067c82 */ /* 0x000fe40008000000 */
[----:B------:R-:W-:Y:S01]  /*1e00*/  HGMMA.64x128x8.F32.TF32 R24, gdesc[UR4], R24, gsb0 ;  /* 0x05e00000041879f0 */ /* 0x000fe20008002818 */
        /* <DEDUP_REMOVED lines=23> */
[----:B------:R-:W-:Y:S01]  /*1f80*/  BPT.TRAP 0x1 ;  /* 0x000000040000795c */ /* 0x000fe20000300000 */
.L_x_30:
[----:B------:R-:W-:-:S13]  /*1f90*/  ISETP.NE.AND P1, PT, R89, RZ, PT ;  /* 0x000000ff5900720c */ /* 0x000fda0003f25270 */
[----:B01----:R-:W-:-:S05]  /*1fa0*/  @P1 LEA R4, R3, UR41, 0x3 ;  /* 0x0000002903041c11 */ /* 0x003fca000f8e18ff */
[----:B------:R-:W-:-:S05]  /*1fb0*/  @P1 VIADD R5, R4, 0x28 ;  /* 0x0000002804051836 */ /* 0x000fca0000000000 */
[----:B------:R-:W-:-:S04]  /*1fc0*/  @P1 PRMT R5, R88, 0x654, R5 ;  /* 0x0000065458051816 */ /* 0x000fc80000000005 */
[----:B------:R0:W-:Y:S01]  /*1fd0*/  @P1 SYNCS.ARRIVE.TRANS64.RED.A1T0 RZ, [R5+URZ], RZ ;  /* 0x000000ff05ff19a7 */ /* 0x0001e2000810043f */
[----:B------:R-:W-:-:S13]  /*1fe0*/  ISETP.GT.U32.AND P1, PT, R23, 0x1, PT ;  /* 0x000000011700780c */ /* 0x000fda0003f24070 */
[----:B0-----:R-:W-:Y:S05]  /*1ff0*/  @P1 BRA `(.L_x_31) ;  /* 0x0000000000041947 */ /* 0x001fea0003800000 */
[----:B------:R-:W-:Y:S01]  /*2000*/  BPT.TRAP 0x1 ;  /* 0x000000040000795c */ /* 0x000fe20000300000 */
.L_x_31:
[----:B------:R-:W-:Y:S01]  /*2010*/  UIADD3 UR10, UR10, 0x1, URZ ;  /* 0x000000010a0a7890 */ /* 0x000fe2000fffe03f */
[C---:B------:R-:W-:Y:S01]  /*2020*/  ISETP.GT.AND P2, PT, R0.reuse, 0x1, PT ;  /* 0x000000010000780c */ /* 0x040fe20003f44270 */
[----:B------:R-:W-:Y:S02]  /*2030*/  VIADD R3, R3, 0x1 ;  /* 0x0000000103037836 */ /* 0x000fe40000000000 */
[----:B------:R-:W-:Y:S01]  /*2040*/  UISETP.NE.AND UP0, UPT, UR10, 0x5, UPT ;  /* 0x000000050a00788c */ /* 0x000fe2000bf05270 */
[----:B------:R-:W-:Y:S02]  /*2050*/  VIADD R0, R0, 0xffffffff ;  /* 0xffffffff00007836 */ /* 0x000fe40000000000 */
[C---:B------:R-:W-:Y:S01]  /*2060*/  ISETP.NE.AND P1, PT, R3.reuse, 0x5, PT ;  /* 0x000000050300780c */ /* 0x040fe20003f25270 */
[----:B------:R-:W-:Y:S02]  /*2070*/  USEL UR4, URZ, 0x1, UP0 ;  /* 0x000000013f047887 */ /* 0x000fe40008000000 */
[----:B------:R-:W-:Y:S01]  /*2080*/  USEL UR10, UR10, URZ, UP0 ;  /* 0x0000003f0a0a7287 */ /* 0x000fe20008000000 */
[----:B------:R-:W-:-:S03]  /*2090*/  SEL R3, R3, RZ, P1 ;  /* 0x000000ff03037207 */ /* 0x000fc60000800000 */
[----:B------:R-:W-:Y:S01]  /*20a0*/  LOP3.LUT R6, R6, UR4, RZ, 0x3c, !PT ;  /* 0x0000000406067c12 */ /* 0x000fe2000f8e3cff */
[----:B------:R-:W-:Y:S07]  /*20b0*/  @P2 BRA `(.L_x_32) ;  /* 0xfffffffc000c2947 */ /* 0x000fee000383ffff */
.L_x_25:
[----:B01----:R-:W0:Y:S01]  /*20c0*/  LDC R0, c[0x0][0x28c] ;  /* 0x0000a300ff007b82 */ /* 0x003e220000000800 */
[----:B------:R-:W-:-:S04]  /*20d0*/  IMAD.U32 R3, RZ, RZ, UR47 ;  /* 0x0000002fff037e24 */ /* 0x000fc8000f8e00ff */
[----:B------:R1:W-:Y:S01]  /*20e0*/  SYNCS.ARRIVE.TRANS64.A1T0 RZ, [R3+UR46], RZ ;  /* 0x000000ff03ff79a7 */ /* 0x0003e2000810002e */
[----:B0-----:R-:W-:-:S13]  /*20f0*/  ISETP.GE.AND P1, PT, R0, 0x1, PT ;  /* 0x000000010000780c */ /* 0x001fda0003f26270 */
[----:B-1----:R-:W-:Y:S05]  /*2100*/  @!P1 BRA `(.L_x_33) ;  /* 0x0000000000449947 */ /* 0x002fea0003800000 */
[----:B------:R-:W-:Y:S05]  /*2110*/  @!P0 BRA `(.L_x_34) ;  /* 0x0000000000048947 */ /* 0x000fea0003800000 */
[----:B------:R-:W-:Y:S01]  /*2120*/  BPT.TRAP 0x1 ;  /* 0x000000040000795c */ /* 0x000fe20000300000 */
.L_x_34:
[----:B------:R-:W-:-:S13]  /*2130*/  ISETP.NE.AND P0, PT, R89, RZ, PT ;  /* 0x000000ff5900720c */ /* 0x000fda0003f05270 */
[----:B------:R-:W-:-:S05]  /*2140*/  VOTEU.ANY UP0, P0 ;  /* 0x00000000003f7886 */ /* 0x000fca0000000100 */
[----:B------:R-:W-:-:S06]  /*2150*/  @UP0 UIADD3 UR4, UR38, UR42, URZ ;  /* 0x0000002a26040290 */ /* 0x000fcc000fffe03f */
[----:B------:R-:W-:Y:S02]  /*2160*/  IMAD.U32 R4, RZ, RZ, UR4 ;  /* 0x00000004ff047e24 */ /* 0x000fe4000f8e00ff */
[----:B------:R-:W-:Y:S02]  /*2170*/  IMAD.U32 R3, RZ, RZ, UR4 ;  /* 0x00000004ff037e24 */ /* 0x000fe4000f8e00ff */
[----:B------:R-:W-:-:S05]  /*2180*/  @P0 IMAD.WIDE.U32 R4, R4, -0x33333333, RZ ;  /* 0xcccccccd04040825 */ /* 0x000fca00078e00ff */
[----:B------:R-:W-:-:S05]  /*2190*/  @P0 SHF.R.U32.HI R0, RZ, 0x2, R5 ;  /* 0x00000002ff000819 */ /* 0x000fca0000011605 */
[----:B------:R-:W-:-:S05]  /*21a0*/  @P0 IMAD R0, R0, -0x5, R3 ;  /* 0xfffffffb00000824 */ /* 0x000fca00078e0203 */
[----:B------:R-:W-:-:S05]  /*21b0*/  @P0 LEA R0, R0, UR41, 0x3 ;  /* 0x0000002900000c11 */ /* 0x000fca000f8e18ff */
[----:B------:R-:W-:-:S05]  /*21c0*/  @P0 VIADD R3, R0, 0x28 ;  /* 0x0000002800030836 */ /* 0x000fca0000000000 */
[----:B------:R-:W-:-:S04]  /*21d0*/  @P0 PRMT R3, R88, 0x654, R3 ;  /* 0x0000065458030816 */ /* 0x000fc80000000003 */
[----:B------:R0:W-:Y:S01]  /*21e0*/  @P0 SYNCS.ARRIVE.TRANS64.RED.A1T0 RZ, [R3+URZ], RZ ;  /* 0x000000ff03ff09a7 */ /* 0x0001e2000810043f */
[----:B------:R-:W-:-:S13]  /*21f0*/  ISETP.GT.U32.AND P0, PT, R23, 0x1, PT ;  /* 0x000000011700780c */ /* 0x000fda0003f04070 */
[----:B0-----:R-:W-:Y:S05]  /*2200*/  @P0 BRA `(.L_x_33) ;  /* 0x0000000000040947 */ /* 0x001fea0003800000 */
[----:B------:R-:W-:Y:S01]  /*2210*/  BPT.TRAP 0x1 ;  /* 0x000000040000795c */ /* 0x000fe20000300000 */
.L_x_33:
[----:B------:R-:W-:Y:S01]  /*2220*/  SHF.L.U32 R0, R105, 0x1f, RZ ;  /* 0x0000001f69007819 */ /* 0x000fe200000006ff */
[----:B------:R-:W-:Y:S01]  /*2230*/  UIADD3 UR38, UR38, UR45, URZ ;  /* 0x0000002d26267290 */ /* 0x000fe2000fffe03f */
[----:B------:R-:W-:Y:S01]  /*2240*/  SHF.R.S32.HI R9, RZ, 0x1f, R19 ;  /* 0x0000001fff097819 */ /* 0x000fe20000011413 */
[----:B------:R-:W-:Y:S01]  /*2250*/  UISETP.GE.U32.AND UP1, UPT, UR45, 0x5, UPT ;  /* 0x000000052d00788c */ /* 0x000fe2000bf26070 */
[----:B------:R-:W0:Y:S01]  /*2260*/  SYNCS.PHASECHK.TRANS64.TRYWAIT P0, [UR43+0x8], R0 ;  /* 0x00000800ff0075a7 */ /* 0x000e22000800016b */
[----:B------:R-:W-:-:S04]  /*2270*/  UISETP.GT.U32.AND UP0, UPT, UR38, 0x4, UPT ;  /* 0x000000042600788c */ /* 0x000fc8000bf04070 */
[----:B------:R-:W-:-:S04]  /*2280*/  UISETP.LT.U32.AND UP0, UPT, UR45, 0x5, UP0 ;  /* 0x000000052d00788c */ /* 0x000fc80008701070 */
[----:B------:R-:W-:Y:S02]  /*2290*/  USEL UR6, URZ, 0x1, !UP0 ;  /* 0x000000013f067887 */ /* 0x000fe4000c000000 */
[----:B------:R-:W-:Y:S02]  /*22a0*/  @UP1 UIMAD.WIDE.U32 UR4, UR38, -0x33333333, URZ ;  /* 0xcccccccd260418a5 */ /* 0x000fe4000f8e003f */
[----:B------:R-:W-:Y:S02]  /*22b0*/  ULOP3.LUT UR39, UR39, UR6, URZ, 0x3c, !UPT ;  /* 0x0000000627277292 */ /* 0x000fe4000f8e3c3f */
[----:B------:R-:W-:-:S04]  /*22c0*/  @UP1 USHF.R.U32.HI UR4, URZ, 0x2, UR5 ;  /* 0x000000023f041899 */ /* 0x000fc80008011605 */
[----:B------:R-:W-:Y:S01]  /*22d0*/  @UP1 ULOP3.LUT UR39, UR39, 0x1, UR4, 0x78, !UPT ;  /* 0x0000000127271892 */ /* 0x000fe2000f8e7804 */
[----:B0-----:R-:W-:Y:S11]  /*22e0*/  @!P0 BRA `(.L_x_35) ;  /* 0x0000005800308947 */ /* 0x001ff60003800000 */
.L_x_190:
[----:B------:R-:W-:Y:S01]  /*22f0*/  ULDC.64 UR4, c[0x0][0x5d0] ;  /* 0x0001740000047ab9 */ /* 0x000fe20000000a00 */
[----:B------:R-:W-:Y:S01]  /*2300*/  ULDC UR6, c[0x0][0x284] ;  /* 0x0000a10000067ab9 */ /* 0x000fe20000000800 */
[----:B0-----:R-:W-:Y:S02]  /*2310*/  IMAD R0, R9, UR4, RZ ;  /* 0x0000000409007c24 */ /* 0x001fe4000f8e02ff */
[----:B------:R-:W-:Y:S02]  /*2320*/  IMAD.SHL.U32 R12, R18, 0x80, RZ ;  /* 0x00000080120c7824 */ /* 0x000fe400078e00ff */
[C---:B------:R-:W-:Y:S02]  /*2330*/  IMAD R3, R19.reuse, UR5, R0 ;  /* 0x0000000513037c24 */ /* 0x040fe4000f8e0200 */
[----:B------:R-:W-:Y:S01]  /*2340*/  IMAD.SHL.U32 R0, R22, 0x40, RZ ;  /* 0x0000004016007824 */ /* 0x000fe200078e00ff */
[----:B------:R-:W-:Y:S01]  /*2350*/  SHF.R.S32.HI R13, RZ, 0x1f, R12 ;  /* 0x0000001fff0d7819 */ /* 0x000fe2000001140c */
[----:B------:R-:W-:Y:S01]  /*2360*/  IMAD.WIDE.U32 R4, R19, UR4, R94 ;  /* 0x0000000413047c25 */ /* 0x000fe2000f8e005e */
[----:B------:R-:W-:-:S02]  /*2370*/  ULDC.64 UR4, c[0x0][0x5c8] ;  /* 0x0001720000047ab9 */ /* 0x000fc40000000a00 */
[----:B------:R-:W-:Y:S01]  /*2380*/  ISETP.GE.AND P0, PT, R0, UR6, PT ;  /* 0x0000000600007c0c */ /* 0x000fe2000bf06270 */
[----:B------:R-:W-:Y:S01]  /*2390*/  ULDC UR6, c[0x0][0x288] ;  /* 0x0000a20000067ab9 */ /* 0x000fe20000000800 */
[----:B------:R-:W-:Y:S01]  /*23a0*/  IADD3 R4, P1, R12, R4, RZ ;  /* 0x000000040c047210 */ /* 0x000fe20007f3e0ff */
[----:B------:R-:W-:Y:S01]  /*23b0*/  IMAD.WIDE R20, R22, 0x40, R92 ;  /* 0x0000004016147825 */ /* 0x000fe200078e025c */
[----:B------:R-:W-:Y:S02]  /*23c0*/  ISETP.GE.OR P0, PT, R12, UR6, P0 ;  /* 0x000000060c007c0c */ /* 0x000fe40008706670 */
[----:B------:R-:W-:Y:S01]  /*23d0*/  IADD3.X R5, R13, R5, R3, P1, !PT ;  /* 0x000000050d057210 */ /* 0x000fe20000ffe403 */
[----:B------:R-:W-:-:S04]  /*23e0*/  IMAD R7, R21, UR4, RZ ;  /* 0x0000000415077c24 */ /* 0x000fc8000f8e02ff */
[C---:B------:R-:W-:Y:S02]  /*23f0*/  IMAD R7, R20.reuse, UR5, R7 ;  /* 0x0000000514077c24 */ /* 0x040fe4000f8e0207 */
[----:B------:R-:W-:-:S04]  /*2400*/  IMAD.WIDE.U32 R106, R20, UR4, R4 ;  /* 0x00000004146a7c25 */ /* 0x000fc8000f8e0004 */
[----:B------:R-:W-:Y:S05]  /*2410*/  @P0 BRA `(.L_x_36) ;  /* 0x0000003c00d80947 */ /* 0x000fea0003800000 */
[----:B-----5:R-:W-:Y:S01]  /*2420*/  FSETP.NEU.AND P1, PT, R91, RZ, PT ;  /* 0x000000ff5b00720b */ /* 0x020fe20003f2d000 */
[----:B------:R-:W-:Y:S01]  /*2430*/  IMAD.IADD R3, R99, 0x1, -R12 ;  /* 0x0000000163037824 */ /* 0x000fe200078e0a0c */
[----:B------:R-:W-:Y:S01]  /*2440*/  BSSY B0, `(.L_x_36) ;  /* 0x00003f3000007945 */ /* 0x000fe20003800000 */
[----:B------:R-:W-:Y:S02]  /*2450*/  IMAD.IADD R0, R103, 0x1, -R0 ;  /* 0x0000000167007824 */ /* 0x000fe400078e0a00 */
[----:B------:R-:W-:Y:S01]  /*2460*/  IMAD.IADD R115, R107, 0x1, R7 ;  /* 0x000000016b737824 */ /* 0x000fe200078e0207 */
[----:B------:R-:W-:-:S04]  /*2470*/  ISETP.GT.AND P0, PT, R3, RZ, PT ;  /* 0x000000ff0300720c */ /* 0x000fc80003f04270 */
[----:B------:R-:W-:-:S03]  /*2480*/  ISETP.GT.AND P2, PT, R0, RZ, P0 ;  /* 0x000000ff0000720c */ /* 0x000fc60000744270 */
[----:B------:R-:W-:Y:S10]  /*2490*/  @!P1 BRA `(.L_x_37) ;  /* 0x0000002c001c9947 */ /* 0x000ff40003800000 */
[----:B------:R-:W0:Y:S01]  /*24a0*/  LDC.64 R108, c[0x0][0x5b8] ;  /* 0x00016e00ff6c7b82 */ /* 0x000e220000000a00 */
[----:B------:R-:W-:-:S07]  /*24b0*/  ULDC.64 UR4, c[0x0][0x5c0] ;  /* 0x0001700000047ab9 */ /* 0x000fce0000000a00 */
[----:B------:R-:W1:Y:S08]  /*24c0*/  LDC.64 R110, c[0x0][0x5b0] ;  /* 0x00016c00ff6e7b82 */ /* 0x000e700000000a00 */
[----:B------:R-:W2:Y:S01]  /*24d0*/  LDC.64 R112, c[0x0][0x5a8] ;  /* 0x00016a00ff707b82 */ /* 0x000ea20000000a00 */
[-C--:B0-----:R-:W-:Y:S02]  /*24e0*/  IMAD R6, R9, R108.reuse, RZ ;  /* 0x0000006c09067224 */ /* 0x081fe400078e02ff */
[----:B------:R-:W-:-:S04]  /*24f0*/  IMAD.WIDE.U32 R4, R19, R108, R94 ;  /* 0x0000006c13047225 */ /* 0x000fc800078e005e */
[----:B------:R-:W-:Y:S01]  /*2500*/  IMAD R107, R19, R109, R6 ;  /* 0x0000006d136b7224 */ /* 0x000fe200078e0206 */
[----:B------:R-:W-:Y:S01]  /*2510*/  IADD3 R6, P1, R12, R4, RZ ;  /* 0x000000040c067210 */ /* 0x000fe20007f3e0ff */
[----:B-1----:R-:W-:-:S03]  /*2520*/  IMAD R4, R21, R110, RZ ;  /* 0x0000006e15047224 */ /* 0x002fc600078e02ff */
[----:B------:R-:W-:Y:S01]  /*2530*/  IADD3.X R7, R13, R5, R107, P1, !PT ;  /* 0x000000050d077210 */ /* 0x000fe20000ffe46b */
[C---:B------:R-:W-:Y:S02]  /*2540*/  IMAD R21, R20.reuse, R111, R4 ;  /* 0x0000006f14157224 */ /* 0x040fe400078e0204 */
[----:B------:R-:W-:-:S04]  /*2550*/  IMAD.WIDE.U32 R4, R20, R110, R6 ;  /* 0x0000006e14047225 */ /* 0x000fc800078e0006 */
[----:B------:R-:W-:Y:S01]  /*2560*/  IMAD.IADD R5, R5, 0x1, R21 ;  /* 0x0000000105057824 */ /* 0x000fe200078e0215 */
[----:B--2---:R-:W-:-:S04]  /*2570*/  LEA R10, P1, R4, R112, 0x2 ;  /* 0x00000070040a7211 */ /* 0x004fc800078210ff */
[----:B------:R-:W-:-:S05]  /*2580*/  LEA.HI.X R11, R4, R113, R5, 0x2, P1 ;  /* 0x00000071040b7211 */ /* 0x000fca00008f1405 */
[----:B------:R0:W2:Y:S01]  /*2590*/  @P2 LDG.E.LTC128B R18, desc[UR36][R10.64] ;  /* 0x000000240a122981 */ /* 0x0000a2000c1e1920 */
[----:B------:R-:W-:Y:S01]  /*25a0*/  IMAD.WIDE.U32 R4, R20, R110, R12 ;  /* 0x0000006e14047225 */ /* 0x000fe200078e000c */
[----:B------:R-:W-:Y:S01]  /*25b0*/  LEA R8, P3, R106, UR4, 0x2 ;  /* 0x000000046a087c11 */ /* 0x000fe2000f8610ff */
[----:B------:R-:W-:Y:S01]  /*25c0*/  BSSY B1, `(.L_x_38) ;  /* 0x0000014000017945 */ /* 0x000fe20003800000 */
[----:B------:R-:W-:Y:S02]  /*25d0*/  IADD3 R14, P1, R94, R4, RZ ;  /* 0x000000045e0e7210 */ /* 0x000fe40007f3e0ff */
[----:B------:R-:W-:Y:S02]  /*25e0*/  LEA.HI.X R9, R106, UR5, R115, 0x2, P3 ;  /* 0x000000056a097c11 */ /* 0x000fe400098f1473 */
[----:B------:R-:W-:Y:S01]  /*25f0*/  IADD3.X R15, R95, R21, R5, P1, !PT ;  /* 0x000000155f0f7210 */ /* 0x000fe20000ffe405 */
[----:B0-----:R-:W-:Y:S01]  /*2600*/  IMAD.SHL.U32 R10, R110, 0x8, RZ ;  /* 0x000000086e0a7824 */ /* 0x001fe200078e00ff */
[----:B------:R-:W-:-:S02]  /*2610*/  ISETP.GT.AND P1, PT, R3, 0x1, PT ;  /* 0x000000010300780c */ /* 0x000fc40003f24270 */
[----:B------:R-:W-:Y:S01]  /*2620*/  SHF.L.U64.HI R11, R110, 0x3, R111 ;  /* 0x000000036e0b7819 */ /* 0x000fe2000001026f */
[----:B------:R-:W-:Y:S01]  /*2630*/  IMAD.WIDE.U32 R14, R19, R108, R14 ;  /* 0x0000006c130e7225 */ /* 0x000fe200078e000e */
[----:B------:R-:W-:-:S03]  /*2640*/  ISETP.GT.AND P3, PT, R0, RZ, P1 ;  /* 0x000000ff0000720c */ /* 0x000fc60000f64270 */
[----:B------:R-:W-:Y:S01]  /*2650*/  IMAD.WIDE.U32 R10, R20, R110, R10 ;  /* 0x0000006e140a7225 */ /* 0x000fe200078e000a */
[----:B--2---:R-:W-:-:S05]  /*2660*/  LOP3.LUT R4, R18, 0xffffe000, RZ, 0xc0, !PT ;  /* 0xffffe00012047812 */ /* 0x004fca00078ec0ff */
[----:B------:R-:W-:Y:S01]  /*2670*/  FMUL R5, R4, R91 ;  /* 0x0000005b04057220 */ /* 0x000fe20000400000 */
[----:B------:R-:W-:-:S03]  /*2680*/  LEA R4, P4, R14, R112, 0x2 ;  /* 0x000000700e047211 */ /* 0x000fc600078810ff */
[----:B------:R-:W-:Y:S01]  /*2690*/  FFMA R109, R24, R90, R5 ;  /* 0x0000005a186d7223 */ /* 0x000fe20000000005 */
[----:B------:R-:W-:-:S04]  /*26a0*/  IMAD.IADD R5, R107, 0x1, R15 ;  /* 0x000000016b057824 */ /* 0x000fc800078e020f */
[----:B------:R-:W-:Y:S02]  /*26b0*/  F2FP.TF32.F32.PACK_B R109, R109 ;  /* 0x0000006dff6d723e */ /* 0x000fe400024050ff */
[----:B------:R-:W-:-:S03]  /*26c0*/  LEA.HI.X R5, R14, R113, R5, 0x2, P4 ;  /* 0x000000710e057211 */ /* 0x000fc600020f1405 */
[----:B------:R0:W-:Y:S01]  /*26d0*/  @P2 STG.E desc[UR36][R8.64], R109 ;  /* 0x0000006d08002986 */ /* 0x0001e2000c101924 */
[----:B------:R-:W-:Y:S05]  /*26e0*/  @!P3 BRA `(.L_x_39) ;  /* 0x000000000004b947 */ /* 0x000fea0003800000 */
[----:B------:R1:W5:Y:S02]  /*26f0*/  LDG.E.LTC128B R18, desc[UR36][R4.64+0x4] ;  /* 0x0000042404127981 */ /* 0x000364000c1e1920 */
.L_x_39:
[----:B------:R-:W-:Y:S05]  /*2700*/  BSYNC B1 ;  /* 0x0000000000017941 */ /* 0x000fea0003800000 */
.L_x_38:
[----:B-----5:R-:W-:Y:S01]  /*2710*/  LOP3.LUT R14, R18, 0xffffe000, RZ, 0xc0, !PT ;  /* 0xffffe000120e7812 */ /* 0x020fe200078ec0ff */
[----:B------:R-:W-:Y:S01]  /*2720*/  IMAD.IADD R21, R21, 0x1, R11 ;  /* 0x0000000115157824 */ /* 0x000fe200078e020b */
[----:B------:R-:W-:Y:S02]  /*2730*/  IADD3 R6, P2, R6, R10, RZ ;  /* 0x0000000a06067210 */ /* 0x000fe40007f5e0ff */
[----:B------:R-:W-:Y:S01]  /*2740*/  ISETP.GT.AND P0, PT, R0, 0x8, P0 ;  /* 0x000000080000780c */ /* 0x000fe20000704270 */
[----:B------:R-:W-:Y:S02]  /*2750*/  FMUL R14, R14, R91 ;  /* 0x0000005b0e0e7220 */ /* 0x000fe40000400000 */
[----:B------:R-:W-:Y:S02]  /*2760*/  IMAD.X R7, R21, 0x1, R7, P2 ;  /* 0x0000000115077824 */ /* 0x000fe400010e0607 */
[----:B------:R-:W-:Y:S01]  /*2770*/  FFMA R25, R25, R90, R14 ;  /* 0x0000005a19197223 */ /* 0x000fe2000000000e */
[----:B------:R-:W-:-:S04]  /*2780*/  LEA R14, P2, R6, R112, 0x2 ;  /* 0x00000070060e7211 */ /* 0x000fc800078410ff */
[----:B------:R-:W-:Y:S01]  /*2790*/  LEA.HI.X R15, R6, R113, R7, 0x2, P2 ;  /* 0x00000071060f7211 */ /* 0x000fe200010f1407 */
[----:B------:R-:W-:Y:S01]  /*27a0*/  @P3 IMAD.MOV.U32 R6, RZ, RZ, R8 ;  /* 0x000000ffff063224 */ /* 0x000fe200078e0008 */
[----:B------:R-:W-:Y:S01]  /*27b0*/  F2FP.TF32.F32.PACK_B R25, R25 ;  /* 0x00000019ff19723e */ /* 0x000fe200024050ff */
[----:B------:R-:W-:-:S05]  /*27c0*/  @P3 IMAD.MOV.U32 R7, RZ, RZ, R9 ;  /* 0x000000ffff073224 */ /* 0x000fca00078e0009 */
[----:B------:R2:W-:Y:S04]  /*27d0*/  @P3 STG.E desc[UR36][R6.64+0x4], R25 ;  /* 0x0000041906003986 */ /* 0x0005e8000c101924 */
[----:B------:R-:W3:Y:S01]  /*27e0*/  @P0 LDG.E.LTC128B R18, desc[UR36][R14.64] ;  /* 0x000000240e120981 */ /* 0x000ee2000c1e1920 */
[----:B------:R-:W-:Y:S01]  /*27f0*/  IADD3 R12, P2, P3, R94, R10, R12 ;  /* 0x0000000a5e0c7210 */ /* 0x000fe20007b5e00c */
[----:B------:R-:W-:Y:S01]  /*2800*/  BSSY B1, `(.L_x_40) ;  /* 0x0000011000017945 */ /* 0x000fe20003800000 */
[----:B------:R-:W-:Y:S02]  /*2810*/  ISETP.GT.AND P1, PT, R0, 0x8, P1 ;  /* 0x000000080000780c */ /* 0x000fe40000f24270 */
[----:B------:R-:W-:-:S03]  /*2820*/  IADD3.X R13, R95, R21, R13, P2, P3 ;  /* 0x000000155f0d7210 */ /* 0x000fc600017e640d */
[----:B------:R-:W-:Y:S01]  /*2830*/  IMAD.WIDE.U32 R12, R19, R108, R12 ;  /* 0x0000006c130c7225 */ /* 0x000fe200078e000c */
[----:B------:R-:W-:-:S03]  /*2840*/  SHF.L.U64.HI R19, R96, 0x2, R97 ;  /* 0x0000000260137819 */ /* 0x000fc60000010261 */
[----:B------:R-:W-:Y:S01]  /*2850*/  IMAD.IADD R13, R107, 0x1, R13 ;  /* 0x000000016b0d7824 */ /* 0x000fe200078e020d */
[----:B--2---:R-:W-:-:S04]  /*2860*/  LEA R6, P3, R12, R112, 0x2 ;  /* 0x000000700c067211 */ /* 0x004fc800078610ff */
[----:B------:R-:W-:Y:S02]  /*2870*/  LEA.HI.X R7, R12, R113, R13, 0x2, P3 ;  /* 0x000000710c077211 */ /* 0x000fe400018f140d */
[----:B---3--:R-:W-:-:S05]  /*2880*/  LOP3.LUT R10, R18, 0xffffe000, RZ, 0xc0, !PT ;  /* 0xffffe000120a7812 */ /* 0x008fca00078ec0ff */
[----:B------:R-:W-:Y:S01]  /*2890*/  FMUL R11, R10, R91 ;  /* 0x0000005b0a0b7220 */ /* 0x000fe20000400000 */
[----:B------:R-:W-:-:S03]  /*28a0*/  LEA R10, P2, R96, R8, 0x2 ;  /* 0x00000008600a7211 */ /* 0x000fc600078410ff */
[----:B------:R-:W-:Y:S02]  /*28b0*/  FFMA R21, R26, R90, R11 ;  /* 0x0000005a1a157223 */ /* 0x000fe4000000000b */
[----:B------:R-:W-:-:S03]  /*28c0*/  IMAD.X R11, R19, 0x1, R9, P2 ;  /* 0x00000001130b7824 */ /* 0x000fc600010e0609 */
[----:B------:R-:W-:-:S05]  /*28d0*/  F2FP.TF32.F32.PACK_B R21, R21 ;  /* 0x00000015ff15723e */ /* 0x000fca00024050ff */
[----:B------:R2:W-:Y:S01]  /*28e0*/  @P0 STG.E desc[UR36][R10.64], R21 ;  /* 0x000000150a000986 */ /* 0x0005e2000c101924 */
[----:B------:R-:W-:Y:S05]  /*28f0*/  @!P1 BRA `(.L_x_41) ;  /* 0x0000000000049947 */ /* 0x000fea0003800000 */
[----:B------:R3:W5:Y:S02]  /*2900*/  LDG.E.LTC128B R18, desc[UR36][R6.64+0x4] ;  /* 0x0000042406127981 */ /* 0x000764000c1e1920 */
.L_x_41:
[----:B------:R-:W-:Y:S05]  /*2910*/  BSYNC B1 ;  /* 0x0000000000017941 */ /* 0x000fea0003800000 */
.L_x_40:
[----:B-----5:R-:W-:Y:S01]  /*2920*/  LOP3.LUT R12, R18, 0xffffe000, RZ, 0xc0, !PT ;  /* 0xffffe000120c7812 */ /* 0x020fe200078ec0ff */
[----:B------:R-:W-:Y:S01]  /*2930*/  BSSY B1, `(.L_x_42) ;  /* 0x0000009000017945 */ /* 0x000fe20003800000 */
[----:B------:R-:W-:-:S03]  /*2940*/  ISETP.GT.AND P0, PT, R3, 0x8, PT ;  /* 0x000000080300780c */ /* 0x000fc60003f04270 */
[----:B------:R-:W-:Y:S01]  /*2950*/  FMUL R12, R12, R91 ;  /* 0x0000005b0c0c7220 */ /* 0x000fe20000400000 */
[----:B------:R-:W-:-:S03]  /*2960*/  ISETP.GT.AND P2, PT, R0, RZ, P0 ;  /* 0x000000ff0000720c */ /* 0x000fc60000744270 */
[----:B------:R-:W-:-:S05]  /*2970*/  FFMA R27, R27, R90, R12 ;  /* 0x0000005a1b1b7223 */ /* 0x000fca000000000c */
[----:B------:R-:W-:-:S05]  /*2980*/  F2FP.TF32.F32.PACK_B R27, R27 ;  /* 0x0000001bff1b723e */ /* 0x000fca00024050ff */
[----:B------:R4:W-:Y:S01]  /*2990*/  @P1 STG.E desc[UR36][R10.64+0x4], R27 ;  /* 0x0000041b0a001986 */ /* 0x0009e2000c101924 */
[----:B------:R-:W-:Y:S05]  /*29a0*/  @!P2 BRA `(.L_x_43) ;  /* 0x000000000004a947 */ /* 0x000fea0003800000 */
[----:B------:R0:W5:Y:S02]  /*29b0*/  LDG.E.LTC128B R18, desc[UR36][R4.64+0x20] ;  /* 0x0000202404127981 */ /* 0x000164000c1e1920 */
.L_x_43:
[----:B------:R-:W-:Y:S05]  /*29c0*/  BSYNC B1 ;  /* 0x0000000000017941 */ /* 0x000fea0003800000 */
.L_x_42:
        /* <DEDUP_REMOVED lines=10> */
.L_x_45:
[----:B------:R-:W-:Y:S05]  /*2a70*/  BSYNC B1 ;  /* 0x0000000000017941 */ /* 0x000fea0003800000 */
.L_x_44:
[----:B-----5:R-:W-:Y:S01]  /*2a80*/  LOP3.LUT R12, R18, 0xffffe000, RZ, 0xc0, !PT ;  /* 0xffffe000120c7812 */ /* 0x020fe200078ec0ff */
[----:B------:R-:W-:Y:S01]  /*2a90*/  BSSY B1, `(.L_x_46) ;  /* 0x0000008000017945 */ /* 0x000fe20003800000 */
[----:B------:R-:W-:-:S03]  /*2aa0*/  ISETP.GT.AND P0, PT, R0, 0x8, P0 ;  /* 0x000000080000780c */ /* 0x000fc60000704270 */
[----:B------:R-:W-:-:S04]  /*2ab0*/  FMUL R12, R12, R91 ;  /* 0x0000005b0c0c7220 */ /* 0x000fc80000400000 */
[----:B------:R-:W-:-:S05]  /*2ac0*/  FFMA R29, R29, R90, R12 ;  /* 0x0000005a1d1d7223 */ /* 0x000fca000000000c */
[----:B------:R-:W-:-:S05]  /*2ad0*/  F2FP.TF32.F32.PACK_B R29, R29 ;  /* 0x0000001dff1d723e */ /* 0x000fca00024050ff */
[----:B------:R0:W-:Y:S01]  /*2ae0*/  @P3 STG.E desc[UR36][R8.64+0x24], R29 ;  /* 0x0000241d08003986 */ /* 0x0001e2000c101924 */
[----:B------:R-:W-:Y:S05]  /*2af0*/  @!P0 BRA `(.L_x_47) ;  /* 0x0000000000048947 */ /* 0x000fea0003800000 */
[----:B------:R0:W5:Y:S02]  /*2b00*/  LDG.E.LTC128B R18, desc[UR36][R6.64+0x20] ;  /* 0x0000202406127981 */ /* 0x000164000c1e1920 */
.L_x_47:
[----:B------:R-:W-:Y:S05]  /*2b10*/  BSYNC B1 ;  /* 0x0000000000017941 */ /* 0x000fea0003800000 */
.L_x_46:
[----:B-----5:R-:W-:Y:S01]  /*2b20*/  LOP3.LUT R12, R18, 0xffffe000, RZ, 0xc0, !PT ;  /* 0xffffe000120c7812 */ /* 0x020fe200078ec0ff */
[----:B------:R-:W-:Y:S01]  /*2b30*/  BSSY B1, `(.L_x_48) ;  /* 0x0000008000017945 */ /* 0x000fe20003800000 */
[----:B------:R-:W-:-:S03]  /*2b40*/  ISETP.GT.AND P1, PT, R0, 0x8, P1 ;  /* 0x000000080000780c */ /* 0x000fc60000f24270 */
[----:B0-----:R-:W-:-:S04]  /*2b50*/  FMUL R13, R12, R91 ;  /* 0x0000005b0c0d7220 */ /* 0x001fc80000400000 */
[----:B------:R-:W-:-:S05]  /*2b60*/  FFMA R13, R30, R90, R13 ;  /* 0x0000005a1e0d7223 */ /* 0x000fca000000000d */
[----:B------:R-:W-:-:S05]  /*2b70*/  F2FP.TF32.F32.PACK_B R13, R13 ;  /* 0x0000000dff0d723e */ /* 0x000fca00024050ff */
[----:B------:R0:W-:Y:S01]  /*2b80*/  @P0 STG.E desc[UR36][R10.64+0x20], R13 ;  /* 0x0000200d0a000986 */ /* 0x0001e2000c101924 */
[----:B------:R-:W-:Y:S05]  /*2b90*/  @!P1 BRA `(.L_x_49) ;  /* 0x0000000000049947 */ /* 0x000fea0003800000 */
[----:B------:R0:W5:Y:S02]  /*2ba0*/  LDG.E.LTC128B R18, desc[UR36][R6.64+0x24] ;  /* 0x0000242406127981 */ /* 0x000164000c1e1920 */
.L_x_49:
[----:B------:R-:W-:Y:S05]  /*2bb0*/  BSYNC B1 ;  /* 0x0000000000017941 */ /* 0x000fea0003800000 */
.L_x_48:
        /* <DEDUP_REMOVED lines=10> */
.L_x_51:
[----:B------:R-:W-:Y:S05]  /*2c60*/  BSYNC B1 ;  /* 0x0000000000017941 */ /* 0x000fea0003800000 */
.L_x_50:
[----:B-----5:R-:W-:Y:S01]  /*2c70*/  LOP3.LUT R12, R18, 0xffffe000, RZ, 0xc0, !PT ;  /* 0xffffe000120c7812 */ /* 0x020fe200078ec0ff */
[----:B------:R-:W-:Y:S01]  /*2c80*/  BSSY B1, `(.L_x_52) ;  /* 0x0000009000017945 */ /* 0x000fe20003800000 */
[----:B------:R-:W-:-:S03]  /*2c90*/  ISETP.GT.AND P1, PT, R3, 0x11, PT ;  /* 0x000000110300780c */ /* 0x000fc60003f24270 */
[----:B0-----:R-:W-:Y:S01]  /*2ca0*/  FMUL R13, R12, R91 ;  /* 0x0000005b0c0d7220 */ /* 0x001fe20000400000 */
[----:B------:R-:W-:-:S03]  /*2cb0*/  ISETP.GT.AND P3, PT, R0, RZ, P1 ;  /* 0x000000ff0000720c */ /* 0x000fc60000f64270 */
[----:B------:R-:W-:-:S05]  /*2cc0*/  FFMA R13, R32, R90, R13 ;  /* 0x0000005a200d7223 */ /* 0x000fca000000000d */
[----:B------:R-:W-:-:S05]  /*2cd0*/  F2FP.TF32.F32.PACK_B R13, R13 ;  /* 0x0000000dff0d723e */ /* 0x000fca00024050ff */
[----:B------:R0:W-:Y:S01]  /*2ce0*/  @P2 STG.E desc[UR36][R8.64+0x40], R13 ;  /* 0x0000400d08002986 */ /* 0x0001e2000c101924 */
[----:B------:R-:W-:Y:S05]  /*2cf0*/  @!P3 BRA `(.L_x_53) ;  /* 0x000000000004b947 */ /* 0x000fea0003800000 */
[----:B------:R0:W5:Y:S02]  /*2d00*/  LDG.E.LTC128B R18, desc[UR36][R4.64+0x44] ;  /* 0x0000442404127981 */ /* 0x000164000c1e1920 */
.L_x_53:
[----:B------:R-:W-:Y:S05]  /*2d10*/  BSYNC B1 ;  /* 0x0000000000017941 */ /* 0x000fea0003800000 */
.L_x_52:
        /* <DEDUP_REMOVED lines=9> */
.L_x_55:
[----:B------:R-:W-:Y:S05]  /*2db0*/  BSYNC B1 ;  /* 0x0000000000017941 */ /* 0x000fea0003800000 */
.L_x_54:
        /* <DEDUP_REMOVED lines=9> */
.L_x_57:
[----:B------:R-:W-:Y:S05]  /*2e50*/  BSYNC B1 ;  /* 0x0000000000017941 */ /* 0x000fea0003800000 */
.L_x_56:
        /* <DEDUP_REMOVED lines=10> */
.L_x_59:
[----:B------:R-:W-:Y:S05]  /*2f00*/  BSYNC B1 ;  /* 0x0000000000017941 */ /* 0x000fea0003800000 */
.L_x_58:
        /* <DEDUP_REMOVED lines=10> */
.L_x_61:
[----:B------:R-:W-:Y:S05]  /*2fb0*/  BSYNC B1 ;  /* 0x0000000000017941 */ /* 0x000fea0003800000 */
.L_x_60:
        /* <DEDUP_REMOVED lines=9> */
.L_x_63:
[----:B------:R-:W-:Y:S05]  /*3050*/  BSYNC B1 ;  /* 0x0000000000017941 */ /* 0x000fea0003800000 */
.L_x_62:
        /* <DEDUP_REMOVED lines=9> */
.L_x_65:
[----:B------:R-:W-:Y:S05]  /*30f0*/  BSYNC B1 ;  /* 0x0000000000017941 */ /* 0x000fea0003800000 */
.L_x_64:
        /* <DEDUP_REMOVED lines=10> */
.L_x_67:
[----:B------:R-:W-:Y:S05]  /*31a0*/  BSYNC B1 ;  /* 0x0000000000017941 */ /* 0x000fea0003800000 */
.L_x_66:
        /* <DEDUP_REMOVED lines=10> */
.L_x_69:
[----:B------:R-:W-:Y:S05]  /*3250*/  BSYNC B1 ;  /* 0x0000000000017941 */ /* 0x000fea0003800000 */
.L_x_68:
        /* <DEDUP_REMOVED lines=9> */
.L_x_71:
[----:B------:R-:W-:Y:S05]  /*32f0*/  BSYNC B1 ;  /* 0x0000000000017941 */ /* 0x000fea0003800000 */
.L_x_70:
        /* <DEDUP_REMOVED lines=9> */
.L_x_73:
[----:B------:R-:W-:Y:S05]  /*3390*/  BSYNC B1 ;  /* 0x0000000000017941 */ /* 0x000fea0003800000 */
.L_x_72:
        /* <DEDUP_REMOVED lines=10> */
.L_x_75:
[----:B------:R-:W-:Y:S05]  /*3440*/  BSYNC B1 ;  /* 0x0000000000017941 */ /* 0x000fea0003800000 */
.L_x_74:
        /* <DEDUP_REMOVED lines=10> */
.L_x_77:
[----:B------:R-:W-:Y:S05]  /*34f0*/  BSYNC B1 ;  /* 0x0000000000017941 */ /* 0x000fea0003800000 */
.L_x_76:
        /* <DEDUP_REMOVED lines=9> */
.L_x_79:
[----:B------:R-:W-:Y:S05]  /*3590*/  BSYNC B1 ;  /* 0x0000000000017941 */ /* 0x000fea0003800000 */
.L_x_78:
        /* <DEDUP_REMOVED lines=9> */
.L_x_81:
[----:B------:R-:W-:Y:S05]  /*3630*/  BSYNC B1 ;  /* 0x0000000000017941 */ /* 0x000fea0003800000 */
.L_x_80:
        /* <DEDUP_REMOVED lines=10> */
.L_x_83:
[----:B------:R-:W-:Y:S05]  /*36e0*/  BSYNC B1 ;  /* 0x0000000000017941 */ /* 0x000fea0003800000 */
.L_x_82:
        /* <DEDUP_REMOVED lines=10> */
.L_x_85:
[----:B------:R-:W-:Y:S05]  /*3790*/  BSYNC B1 ;  /* 0x0000000000017941 */ /* 0x000fea0003800000 */
.L_x_84:
        /* <DEDUP_REMOVED lines=9> */
.L_x_87:
[----:B------:R-:W-:Y:S05]  /*3830*/  BSYNC B1 ;  /* 0x0000000000017941 */ /* 0x000fea0003800000 */
.L_x_86:
        /* <DEDUP_REMOVED lines=9> */
.L_x_89:
[----:B------:R-:W-:Y:S05]  /*38d0*/  BSYNC B1 ;  /* 0x0000000000017941 */ /* 0x000fea0003800000 */
.L_x_88:
        /* <DEDUP_REMOVED lines=10> */
.L_x_91:
[----:B------:R-:W-:Y:S05]  /*3980*/  BSYNC B1 ;  /* 0x0000000000017941 */ /* 0x000fea0003800000 */
.L_x_90:
        /* <DEDUP_REMOVED lines=10> */
.L_x_93:
[----:B------:R-:W-:Y:S05]  /*3a30*/  BSYNC B1 ;  /* 0x0000000000017941 */ /* 0x000fea0003800000 */
.L_x_92:
        /* <DEDUP_REMOVED lines=9> */
.L_x_95:
[----:B------:R-:W-:Y:S05]  /*3ad0*/  BSYNC B1 ;  /* 0x0000000000017941 */ /* 0x000fea0003800000 */
.L_x_94:
        /* <DEDUP_REMOVED lines=9> */
.L_x_97:
[----:B------:R-:W-:Y:S05]  /*3b70*/  BSYNC B1 ;  /* 0x0000000000017941 */ /* 0x000fea0003800000 */
.L_x_96:
        /* <DEDUP_REMOVED lines=10> */
.L_x_99:
[----:B------:R-:W-:Y:S05]  /*3c20*/  BSYNC B1 ;  /* 0x0000000000017941 */ /* 0x000fea0003800000 */
.L_x_98:
        /* <DEDUP_REMOVED lines=10> */
.L_x_101:
[----:B------:R-:W-:Y:S05]  /*3cd0*/  BSYNC B1 ;  /* 0x0000000000017941 */ /* 0x000fea0003800000 */
.L_x_100:
        /* <DEDUP_REMOVED lines=9> */
.L_x_103:
[----:B------:R-:W-:Y:S05]  /*3d70*/  BSYNC B1 ;  /* 0x0000000000017941 */ /* 0x000fea0003800000 */
.L_x_102:
        /* <DEDUP_REMOVED lines=9> */
.L_x_105:
[----:B------:R-:W-:Y:S05]  /*3e10*/  BSYNC B1 ;  /* 0x0000000000017941 */ /* 0x000fea0003800000 */
.L_x_104:
        /* <DEDUP_REMOVED lines=10> */
.L_x_107:
[----:B------:R-:W-:Y:S05]  /*3ec0*/  BSYNC B1 ;  /* 0x0000000000017941 */ /* 0x000fea0003800000 */
.L_x_106:
        /* <DEDUP_REMOVED lines=10> */
.L_x_109:
[----:B------:R-:W-:Y:S05]  /*3f70*/  BSYNC B1 ;  /* 0x0000000000017941 */ /* 0x000fea0003800000 */
.L_x_108:
        /* <DEDUP_REMOVED lines=9> */
.L_x_111:
[----:B------:R-:W-:Y:S05]  /*4010*/  BSYNC B1 ;  /* 0x0000000000017941 */ /* 0x000fea0003800000 */
.L_x_110:
        /* <DEDUP_REMOVED lines=9> */
.L_x_113:
[----:B------:R-:W-:Y:S05]  /*40b0*/  BSYNC B1 ;  /* 0x0000000000017941 */ /* 0x000fea0003800000 */
.L_x_112:
        /* <DEDUP_REMOVED lines=10> */
.L_x_115:
[----:B------:R-:W-:Y:S05]  /*4160*/  BSYNC B1 ;  /* 0x0000000000017941 */ /* 0x000fea0003800000 */
.L_x_114:
        /* <DEDUP_REMOVED lines=10> */
.L_x_117:
[----:B------:R-:W-:Y:S05]  /*4210*/  BSYNC B1 ;  /* 0x0000000000017941 */ /* 0x000fea0003800000 */
.L_x_116:
        /* <DEDUP_REMOVED lines=9> */
.L_x_119:
[----:B------:R-:W-:Y:S05]  /*42b0*/  BSYNC B1 ;  /* 0x0000000000017941 */ /* 0x000fea0003800000 */
.L_x_118:
        /* <DEDUP_REMOVED lines=9> */
.L_x_121:
[----:B------:R-:W-:Y:S05]  /*4350*/  BSYNC B1 ;  /* 0x0000000000017941 */ /* 0x000fea0003800000 */
.L_x_120:
        /* <DEDUP_REMOVED lines=10> */
.L_x_123:
[----:B------:R-:W-:Y:S05]  /*4400*/  BSYNC B1 ;  /* 0x0000000000017941 */ /* 0x000fea0003800000 */
.L_x_122:
        /* <DEDUP_REMOVED lines=10> */
.L_x_125:
[----:B------:R-:W-:Y:S05]  /*44b0*/  BSYNC B1 ;  /* 0x0000000000017941 */ /* 0x000fea0003800000 */
.L_x_124:
        /* <DEDUP_REMOVED lines=9> */
.L_x_127:
[----:B------:R-:W-:Y:S05]  /*4550*/  BSYNC B1 ;  /* 0x0000000000017941 */ /* 0x000fea0003800000 */
.L_x_126:
        /* <DEDUP_REMOVED lines=9> */
.L_x_129:
[----:B------:R-:W-:Y:S05]  /*45f0*/  BSYNC B1 ;  /* 0x0000000000017941 */ /* 0x000fea0003800000 */
.L_x_128:
        /* <DEDUP_REMOVED lines=10> */
.L_x_131:
[----:B------:R-:W-:Y:S05]  /*46a0*/  BSYNC B1 ;  /* 0x0000000000017941 */ /* 0x000fea0003800000 */
.L_x_130:
        /* <DEDUP_REMOVED lines=10> */
.L_x_133:
[----:B------:R-:W-:Y:S05]  /*4750*/  BSYNC B1 ;  /* 0x0000000000017941 */ /* 0x000fea0003800000 */
.L_x_132:
        /* <DEDUP_REMOVED lines=9> */
.L_x_135:
[----:B------:R-:W-:Y:S05]  /*47f0*/  BSYNC B1 ;  /* 0x0000000000017941 */ /* 0x000fea0003800000 */
.L_x_134:
        /* <DEDUP_REMOVED lines=9> */
.L_x_137:
[----:B------:R-:W-:Y:S05]  /*4890*/  BSYNC B1 ;  /* 0x0000000000017941 */ /* 0x000fea0003800000 */
.L_x_136:
        /* <DEDUP_REMOVED lines=10> */
.L_x_139:
[----:B------:R-:W-:Y:S05]  /*4940*/  BSYNC B1 ;  /* 0x0000000000017941 */ /* 0x000fea0003800000 */
.L_x_138:
        /* <DEDUP_REMOVED lines=10> */
.L_x_141:
[----:B------:R-:W-:Y:S05]  /*49f0*/  BSYNC B1 ;  /* 0x0000000000017941 */ /* 0x000fea0003800000 */
.L_x_140:
        /* <DEDUP_REMOVED lines=9> */
.L_x_143:
[----:B------:R-:W-:Y:S05]  /*4a90*/  BSYNC B1 ;  /* 0x0000000000017941 */ /* 0x000fea0003800000 */
.L_x_142:
        /* <DEDUP_REMOVED lines=9> */
.L_x_145:
[----:B------:R-:W-:Y:S05]  /*4b30*/  BSYNC B1 ;  /* 0x0000000000017941 */ /* 0x000fea0003800000 */
.L_x_144:
        /* <DEDUP_REMOVED lines=10> */
.L_x_147:
[----:B------:R-:W-:Y:S05]  /*4be0*/  BSYNC B1 ;  /* 0x0000000000017941 */ /* 0x000fea0003800000 */
.L_x_146:
        /* <DEDUP_REMOVED lines=10> */
.L_x_149:
[----:B------:R-:W-:Y:S05]  /*4c90*/  BSYNC B1 ;  /* 0x0000000000017941 */ /* 0x000fea0003800000 */
.L_x_148:
        /* <DEDUP_REMOVED lines=9> */
.L_x_151:
[----:B------:R-:W-:Y:S05]  /*4d30*/  BSYNC B1 ;  /* 0x0000000000017941 */ /* 0x000fea0003800000 */
.L_x_150:
        /* <DEDUP_REMOVED lines=9> */
.L_x_153:
[----:B------:R-:W-:Y:S05]  /*4dd0*/  BSYNC B1 ;  /* 0x0000000000017941 */ /* 0x000fea0003800000 */
.L_x_152:
        /* <DEDUP_REMOVED lines=10> */
.L_x_155:
[----:B------:R-:W-:Y:S05]  /*4e80*/  BSYNC B1 ;  /* 0x0000000000017941 */ /* 0x000fea0003800000 */
.L_x_154:
        /* <DEDUP_REMOVED lines=10> */
.L_x_157:
[----:B------:R-:W-:Y:S05]  /*4f30*/  BSYNC B1 ;  /* 0x0000000000017941 */ /* 0x000fea0003800000 */
.L_x_156:
[----:B01---5:R-:W-:Y:S01]  /*4f40*/  LOP3.LUT R4, R18, 0xffffe000, RZ, 0xc0, !PT ;  /* 0xffffe00012047812 */ /* 0x023fe200078ec0ff */
        /* <DEDUP_REMOVED lines=8> */
.L_x_159:
[----:B------:R-:W-:Y:S05]  /*4fd0*/  BSYNC B1 ;  /* 0x0000000000017941 */ /* 0x000fea0003800000 */
.L_x_158:
[----:B-----5:R-:W-:Y:S01]  /*4fe0*/  LOP3.LUT R4, R18, 0xffffe000, RZ, 0xc0, !PT ;  /* 0xffffe00012047812 */ /* 0x020fe200078ec0ff */
[----:B------:R-:W-:Y:S01]  /*4ff0*/  @P0 IMAD.MOV.U32 R5, RZ, RZ, R11 ;  /* 0x000000ffff050224 */ /* 0x000fe200078e000b */
[----:B------:R-:W-:Y:S01]  /*5000*/  ISETP.GT.AND P1, PT, R0, 0x8, P1 ;  /* 0x000000080000780c */ /* 0x000fe20000f24270 */
[----:B------:R-:W-:Y:S02]  /*5010*/  BSSY B1, `(.L_x_160) ;  /* 0x0000008000017945 */ /* 0x000fe40003800000 */
[----:B------:R-:W-:Y:S01]  /*5020*/  FMUL R3, R4, R91 ;  /* 0x0000005b04037220 */ /* 0x000fe20000400000 */
[----:B------:R-:W-:-:S03]  /*5030*/  @P0 IMAD.MOV.U32 R4, RZ, RZ, R10 ;  /* 0x000000ffff040224 */ /* 0x000fc600078e000a */
[----:B------:R-:W-:-:S05]  /*5040*/  FFMA R3, R86, R90, R3 ;  /* 0x0000005a56037223 */ /* 0x000fca0000000003 */
[----:B------:R-:W-:-:S05]  /*5050*/  F2FP.TF32.F32.PACK_B R3, R3 ;  /* 0x00000003ff03723e */ /* 0x000fca00024050ff */
[----:B------:R0:W-:Y:S01]  /*5060*/  @P0 STG.E desc[UR36][R4.64+0x1e0], R3 ;  /* 0x0001e00304000986 */ /* 0x0001e2000c101924 */
[----:B------:R-:W-:Y:S05]  /*5070*/  @!P1 BRA `(.L_x_161) ;  /* 0x0000000000049947 */ /* 0x000fea0003800000 */
[----:B------:R0:W5:Y:S02]  /*5080*/  LDG.E.LTC128B R18, desc[UR36][R6.64+0x1e4] ;  /* 0x0001e42406127981 */ /* 0x000164000c1e1920 */
.L_x_161:
[----:B------:R-:W-:Y:S05]  /*5090*/  BSYNC B1 ;  /* 0x0000000000017941 */ /* 0x000fea0003800000 */
.L_x_160:
[----:B------:R-:W-:Y:S05]  /*50a0*/  @!P1 BRA `(.L_x_162) ;  /* 0x0000001000b09947 */ /* 0x000fea0003800000 */
[----:B-----5:R-:W-:-:S05]  /*50b0*/  LOP3.LUT R18, R18, 0xffffe000, RZ, 0xc0, !PT ;  /* 0xffffe00012127812 */ /* 0x020fca00078ec0ff */
[----:B------:R-:W-:-:S04]  /*50c0*/  FMUL R18, R18, R91 ;  /* 0x0000005b12127220 */ /* 0x000fc80000400000 */
[----:B------:R-:W-:-:S05]  /*50d0*/  FFMA R87, R87, R90, R18 ;  /* 0x0000005a57577223 */ /* 0x000fca0000000012 */
[----:B------:R-:W-:-:S05]  /*50e0*/  F2FP.TF32.F32.PACK_B R87, R87 ;  /* 0x00000057ff57723e */ /* 0x000fca00024050ff */
[----:B------:R0:W-:Y:S01]  /*50f0*/  STG.E desc[UR36][R10.64+0x1e4], R87 ;  /* 0x0001e4570a007986 */ /* 0x0001e2000c101924 */
[----:B------:R-:W-:Y:S05]  /*5100*/  BRA `(.L_x_162) ;  /* 0x0000001000987947 */ /* 0x000fea0003800000 */
.L_x_37:
[----:B------:R-:W-:Y:S01]  /*5110*/  ISETP.GT.AND P4, PT, R3, 0x1, PT ;  /* 0x000000010300780c */ /* 0x000fe20003f84270 */
[----:B------:R-:W-:Y:S01]  /*5120*/  ULDC.64 UR4, c[0x0][0x5c0] ;  /* 0x0001700000047ab9 */ /* 0x000fe20000000a00 */
[-C--:B------:R-:W-:Y:S01]  /*5130*/  FMUL R9, R24, R90.reuse ;  /* 0x0000005a18097220 */ /* 0x080fe20000400000 */
[----:B------:R-:W-:Y:S01]  /*5140*/  LEA R4, P3, R106, UR4, 0x2 ;  /* 0x000000046a047c11 */ /* 0x000fe2000f8610ff */
[-C--:B------:R-:W-:Y:S01]  /*5150*/  FMUL R25, R25, R90.reuse ;  /* 0x0000005a19197220 */ /* 0x080fe20000400000 */
[----:B------:R-:W-:Y:S01]  /*5160*/  ISETP.GT.AND P1, PT, R0, RZ, P4 ;  /* 0x000000ff0000720c */ /* 0x000fe20002724270 */
[-C--:B------:R-:W-:Y:S01]  /*5170*/  FMUL R11, R26, R90.reuse ;  /* 0x0000005a1a0b7220 */ /* 0x080fe20000400000 */
[----:B------:R-:W-:Y:S01]  /*5180*/  LEA.HI.X R5, R106, UR5, R115, 0x2, P3 ;  /* 0x000000056a057c11 */ /* 0x000fe200098f1473 */
[-C--:B------:R-:W-:Y:S01]  /*5190*/  FMUL R27, R27, R90.reuse ;  /* 0x0000005a1b1b7220 */ /* 0x080fe20000400000 */
[----:B------:R-:W-:Y:S01]  /*51a0*/  F2FP.TF32.F32.PACK_B R9, R9 ;  /* 0x00000009ff09723e */ /* 0x000fe200024050ff */
[-C--:B------:R-:W-:Y:S01]  /*51b0*/  FMUL R29, R29, R90.reuse ;  /* 0x0000005a1d1d7220 */ /* 0x080fe20000400000 */
[----:B------:R-:W-:Y:S01]  /*51c0*/  F2FP.TF32.F32.PACK_B R25, R25 ;  /* 0x00000019ff19723e */ /* 0x000fe200024050ff */
[----:B------:R-:W-:Y:S01]  /*51d0*/  FMUL R31, R31, R90 ;  /* 0x0000005a1f1f7220 */ /* 0x000fe20000400000 */
[C---:B------:R-:W-:Y:S01]  /*51e0*/  SHF.L.U64.HI R7, R96.reuse, 0x2, R97 ;  /* 0x0000000260077819 */ /* 0x040fe20000010261 */
[----:B------:R0:W-:Y:S01]  /*51f0*/  @P2 STG.E desc[UR36][R4.64], R9 ;  /* 0x0000000904002986 */ /* 0x0001e2000c101924 */
[----:B------:R-:W-:Y:S01]  /*5200*/  LEA R6, P3, R96, R4, 0x2 ;  /* 0x0000000460067211 */ /* 0x000fe200078610ff */
[-C--:B------:R-:W-:Y:S01]  /*5210*/  FMUL R13, R32, R90.reuse ;  /* 0x0000005a200d7220 */ /* 0x080fe20000400000 */
[C---:B------:R-:W-:Y:S01]  /*5220*/  ISETP.GT.AND P2, PT, R3.reuse, 0x8, PT ;  /* 0x000000080300780c */ /* 0x040fe20003f44270 */
[----:B------:R-:W-:Y:S01]  /*5230*/  @P1 STG.E desc[UR36][R4.64+0x4], R25 ;  /* 0x0000041904001986 */ /* 0x000fe2000c101924 */
[----:B------:R-:W-:Y:S01]  /*5240*/  ISETP.GT.AND P1, PT, R3, 0x9, PT ;  /* 0x000000090300780c */ /* 0x000fe20003f24270 */
[----:B------:R-:W-:Y:S01]  /*5250*/  IMAD.X R7, R7, 0x1, R5, P3 ;  /* 0x0000000107077824 */ /* 0x000fe200018e0605 */
[C---:B------:R-:W-:Y:S01]  /*5260*/  ISETP.GT.AND P0, PT, R0.reuse, 0x8, P0 ;  /* 0x000000080000780c */ /* 0x040fe20000704270 */
[-C--:B------:R-:W-:Y:S01]  /*5270*/  FMUL R33, R33, R90.reuse ;  /* 0x0000005a21217220 */ /* 0x080fe20000400000 */
[C---:B------:R-:W-:Y:S01]  /*5280*/  ISETP.GT.AND P4, PT, R0.reuse, 0x8, P4 ;  /* 0x000000080000780c */ /* 0x040fe20002784270 */
[-C--:B------:R-:W-:Y:S01]  /*5290*/  FMUL R35, R35, R90.reuse ;  /* 0x0000005a23237220 */ /* 0x080fe20000400000 */
[----:B------:R-:W-:Y:S01]  /*52a0*/  ISETP.GT.AND P5, PT, R0, RZ, P2 ;  /* 0x000000ff0000720c */ /* 0x000fe200017a4270 */
[-C--:B0-----:R-:W-:Y:S01]  /*52b0*/  FMUL R9, R28, R90.reuse ;  /* 0x0000005a1c097220 */ /* 0x081fe20000400000 */
[C---:B------:R-:W-:Y:S01]  /*52c0*/  ISETP.GT.AND P3, PT, R0.reuse, RZ, P1 ;  /* 0x000000ff0000720c */ /* 0x040fe20000f64270 */
[-C--:B------:R-:W-:Y:S01]  /*52d0*/  FMUL R37, R37, R90.reuse ;  /* 0x0000005a25257220 */ /* 0x080fe20000400000 */
[----:B------:R-:W-:Y:S01]  /*52e0*/  F2FP.TF32.F32.PACK_B R11, R11 ;  /* 0x0000000bff0b723e */ /* 0x000fe200024050ff */
[-C--:B------:R-:W-:Y:S01]  /*52f0*/  FMUL R39, R39, R90.reuse ;  /* 0x0000005a27277220 */ /* 0x080fe20000400000 */
[----:B------:R-:W-:Y:S01]  /*5300*/  F2FP.TF32.F32.PACK_B R27, R27 ;  /* 0x0000001bff1b723e */ /* 0x000fe200024050ff */
[-C--:B------:R-:W-:Y:S01]  /*5310*/  FMUL R41, R41, R90.reuse ;  /* 0x0000005a29297220 */ /* 0x080fe20000400000 */
[----:B------:R-:W-:Y:S01]  /*5320*/  F2FP.TF32.F32.PACK_B R9, R9 ;  /* 0x00000009ff09723e */ /* 0x000fe200024050ff */
[----:B------:R0:W-:Y:S01]  /*5330*/  @P0 STG.E desc[UR36][R6.64], R11 ;  /* 0x0000000b06000986 */ /* 0x0001e2000c101924 */
[----:B------:R-:W-:Y:S01]  /*5340*/  F2FP.TF32.F32.PACK_B R29, R29 ;  /* 0x0000001dff1d723e */ /* 0x000fe200024050ff */
[-C--:B------:R-:W-:Y:S01]  /*5350*/  FMUL R43, R43, R90.reuse ;  /* 0x0000005a2b2b7220 */ /* 0x080fe20000400000 */
[----:B------:R-:W-:Y:S01]  /*5360*/  ISETP.GT.AND P0, PT, R3, 0x10, PT ;  /* 0x000000100300780c */ /* 0x000fe20003f04270 */
[----:B------:R-:W-:Y:S01]  /*5370*/  @P4 STG.E desc[UR36][R6.64+0x4], R27 ;  /* 0x0000041b06004986 */ /* 0x000fe2000c101924 */
[C---:B------:R-:W-:Y:S01]  /*5380*/  ISETP.GT.AND P2, PT, R0.reuse, 0x8, P2 ;  /* 0x000000080000780c */ /* 0x040fe20001744270 */
[-C--:B------:R-:W-:Y:S01]  /*5390*/  FMUL R45, R45, R90.reuse ;  /* 0x0000005a2d2d7220 */ /* 0x080fe20000400000 */
[C---:B------:R-:W-:Y:S01]  /*53a0*/  ISETP.GT.AND P1, PT, R0.reuse, 0x8, P1 ;  /* 0x000000080000780c */ /* 0x040fe20000f24270 */
[----:B------:R1:W-:Y:S01]  /*53b0*/  @P5 STG.E desc[UR36][R4.64+0x20], R9 ;  /* 0x0000200904005986 */ /* 0x0003e2000c101924 */
[----:B------:R-:W-:Y:S01]  /*53c0*/  ISETP.GT.AND P5, PT, R0, RZ, P0 ;  /* 0x000000ff0000720c */ /* 0x000fe200007a4270 */
[-C--:B------:R-:W-:Y:S01]  /*53d0*/  FMUL R47, R47, R90.reuse ;  /* 0x0000005a2f2f7220 */ /* 0x080fe20000400000 */
[----:B------:R-:W-:Y:S01]  /*53e0*/  F2FP.TF32.F32.PACK_B R31, R31 ;  /* 0x0000001fff1f723e */ /* 0x000fe200024050ff */
[----:B------:R-:W-:Y:S01]  /*53f0*/  @P3 STG.E desc[UR36][R4.64+0x24], R29 ;  /* 0x0000241d04003986 */ /* 0x000fe2000c101924 */
[----:B------:R-:W-:Y:S01]  /*5400*/  ISETP.GT.AND P3, PT, R3, 0x11, PT ;  /* 0x000000110300780c */ /* 0x000fe20003f64270 */
[-C--:B0-----:R-:W-:Y:S01]  /*5410*/  FMUL R11, R30, R90.reuse ;  /* 0x0000005a1e0b7220 */ /* 0x081fe20000400000 */
[----:B------:R-:W-:Y:S01]  /*5420*/  F2FP.TF32.F32.PACK_B R13, R13 ;  /* 0x0000000dff0d723e */ /* 0x000fe200024050ff */
[-C--:B------:R-:W-:Y:S01]  /*5430*/  FMUL R49, R49, R90.reuse ;  /* 0x0000005a31317220 */ /* 0x080fe20000400000 */
[----:B------:R-:W-:Y:S01]  /*5440*/  ISETP.GT.AND P4, PT, R0, RZ, P3 ;  /* 0x000000ff0000720c */ /* 0x000fe20001f84270 */
[-C--:B------:R-:W-:Y:S01]  /*5450*/  FMUL R51, R51, R90.reuse ;  /* 0x0000005a33337220 */ /* 0x080fe20000400000 */
[----:B------:R-:W-:Y:S01]  /*5460*/  F2FP.TF32.F32.PACK_B R11, R11 ;  /* 0x0000000bff0b723e */ /* 0x000fe200024050ff */
[-C--:B-1----:R-:W-:Y:S01]  /*5470*/  FMUL R9, R34, R90.reuse ;  /* 0x0000005a22097220 */ /* 0x082fe20000400000 */
[----:B------:R-:W-:Y:S01]  /*5480*/  F2FP.TF32.F32.PACK_B R33, R33 ;  /* 0x00000021ff21723e */ /* 0x000fe200024050ff */
[-C--:B------:R-:W-:Y:S01]  /*5490*/  FMUL R53, R53, R90.reuse ;  /* 0x0000005a35357220 */ /* 0x080fe20000400000 */
[C---:B------:R-:W-:Y:S01]  /*54a0*/  ISETP.GT.AND P0, PT, R0.reuse, 0x8, P0 ;  /* 0x000000080000780c */ /* 0x040fe20000704270 */
[----:B------:R0:W-:Y:S01]  /*54b0*/  @P2 STG.E desc[UR36][R6.64+0x20], R11 ;  /* 0x0000200b06002986 */ /* 0x0001e2000c101924 */
[----:B------:R-:W-:Y:S01]  /*54c0*/  ISETP.GT.AND P2, PT, R3, 0x19, PT ;  /* 0x000000190300780c */ /* 0x000fe20003f44270 */
[-C--:B------:R-:W-:Y:S01]  /*54d0*/  FMUL R55, R55, R90.reuse ;  /* 0x0000005a37377220 */ /* 0x080fe20000400000 */
[----:B------:R-:W-:Y:S01]  /*54e0*/  F2FP.TF32.F32.PACK_B R9, R9 ;  /* 0x00000009ff09723e */ /* 0x000fe200024050ff */
[----:B------:R-:W-:Y:S01]  /*54f0*/  @P1 STG.E desc[UR36][R6.64+0x24], R31 ;  /* 0x0000241f06001986 */ /* 0x000fe2000c101924 */
[----:B------:R-:W-:Y:S01]  /*5500*/  ISETP.GT.AND P1, PT, R3, 0x18, PT ;  /* 0x000000180300780c */ /* 0x000fe20003f24270 */
[-C--:B------:R-:W-:Y:S01]  /*5510*/  FMUL R57, R57, R90.reuse ;  /* 0x0000005a39397220 */ /* 0x080fe20000400000 */
[----:B------:R-:W-:Y:S01]  /*5520*/  F2FP.TF32.F32.PACK_B R35, R35 ;  /* 0x00000023ff23723e */ /* 0x000fe200024050ff */
[----:B------:R1:W-:Y:S01]  /*5530*/  @P5 STG.E desc[UR36][R4.64+0x40], R13 ;  /* 0x0000400d04005986 */ /* 0x0003e2000c101924 */
[C---:B------:R-:W-:Y:S01]  /*5540*/  ISETP.GT.AND P5, PT, R0.reuse, RZ, P1 ;  /* 0x000000ff0000720c */ /* 0x040fe20000fa4270 */
[-C--:B------:R-:W-:Y:S01]  /*5550*/  FMUL R59, R59, R90.reuse ;  /* 0x0000005a3b3b7220 */ /* 0x080fe20000400000 */
[----:B------:R-:W-:Y:S01]  /*5560*/  F2FP.TF32.F32.PACK_B R37, R37 ;  /* 0x00000025ff25723e */ /* 0x000fe200024050ff */
[----:B------:R-:W-:Y:S01]  /*5570*/  @P4 STG.E desc[UR36][R4.64+0x44], R33 ;  /* 0x0000442104004986 */ /* 0x000fe2000c101924 */
[----:B------:R-:W-:Y:S01]  /*5580*/  ISETP.GT.AND P4, PT, R0, 0x8, P3 ;  /* 0x000000080000780c */ /* 0x000fe20001f84270 */
[-C--:B0-----:R-:W-:Y:S01]  /*5590*/  FMUL R11, R36, R90.reuse ;  /* 0x0000005a240b7220 */ /* 0x081fe20000400000 */
[C---:B------:R-:W-:Y:S01]  /*55a0*/  ISETP.GT.AND P3, PT, R0.reuse, RZ, P2 ;  /* 0x000000ff0000720c */ /* 0x040fe20001764270 */
[----:B------:R0:W-:Y:S01]  /*55b0*/  @P0 STG.E desc[UR36][R6.64+0x40], R9 ;  /* 0x0000400906000986 */ /* 0x0001e2000c101924 */
[----:B------:R-:W-:Y:S01]  /*55c0*/  ISETP.GT.AND P1, PT, R0, 0x8, P1 ;  /* 0x000000080000780c */ /* 0x000fe20000f24270 */
[-C--:B------:R-:W-:Y:S01]  /*55d0*/  FMUL R61, R61, R90.reuse ;  /* 0x0000005a3d3d7220 */ /* 0x080fe20000400000 */
[----:B------:R-:W-:Y:S01]  /*55e0*/  F2FP.TF32.F32.PACK_B R11, R11 ;  /* 0x0000000bff0b723e */ /* 0x000fe200024050ff */
[-C--:B-1----:R-:W-:Y:S01]  /*55f0*/  FMUL R13, R40, R90.reuse ;  /* 0x0000005a280d7220 */ /* 0x082fe20000400000 */
[----:B------:R-:W-:Y:S01]  /*5600*/  ISETP.GT.AND P0, PT, R3, 0x20, PT ;  /* 0x000000200300780c */ /* 0x000fe20003f04270 */
[-C--:B------:R-:W-:Y:S01]  /*5610*/  FMUL R63, R63, R90.reuse ;  /* 0x0000005a3f3f7220 */ /* 0x080fe20000400000 */
[----:B------:R-:W-:Y:S01]  /*5620*/  F2FP.TF32.F32.PACK_B R39, R39 ;  /* 0x00000027ff27723e */ /* 0x000fe200024050ff */
[-C--:B------:R-:W-:Y:S01]  /*5630*/  FMUL R65, R65, R90.reuse ;  /* 0x0000005a41417220 */ /* 0x080fe20000400000 */
[----:B------:R-:W-:Y:S01]  /*5640*/  F2FP.TF32.F32.PACK_B R13, R13 ;  /* 0x0000000dff0d723e */ /* 0x000fe200024050ff */
[----:B------:R-:W-:Y:S01]  /*5650*/  @P4 STG.E desc[UR36][R6.64+0x44], R35 ;  /* 0x0000442306004986 */ /* 0x000fe2000c101924 */
[----:B------:R-:W-:Y:S01]  /*5660*/  ISETP.GT.AND P4, PT, R0, 0x8, P2 ;  /* 0x000000080000780c */ /* 0x000fe20001784270 */
[-C--:B0-----:R-:W-:Y:S01]  /*5670*/  FMUL R9, R38, R90.reuse ;  /* 0x0000005a26097220 */ /* 0x081fe20000400000 */
[----:B------:R-:W-:Y:S01]  /*5680*/  ISETP.GT.AND P2, PT, R3, 0x21, PT ;  /* 0x000000210300780c */ /* 0x000fe20003f44270 */
[----:B------:R0:W-:Y:S01]  /*5690*/  @P5 STG.E desc[UR36][R4.64+0x60], R11 ;  /* 0x0000600b04005986 */ /* 0x0001e2000c101924 */
[C---:B------:R-:W-:Y:S01]  /*56a0*/  ISETP.GT.AND P5, PT, R0.reuse, RZ, P0 ;  /* 0x000000ff0000720c */ /* 0x040fe200007a4270 */
[-C--:B------:R-:W-:Y:S01]  /*56b0*/  FMUL R67, R67, R90.reuse ;  /* 0x0000005a43437220 */ /* 0x080fe20000400000 */
[----:B------:R-:W-:Y:S01]  /*56c0*/  F2FP.TF32.F32.PACK_B R9, R9 ;  /* 0x00000009ff09723e */ /* 0x000fe200024050ff */
[----:B------:R-:W-:Y:S01]  /*56d0*/  @P3 STG.E desc[UR36][R4.64+0x64], R37 ;  /* 0x0000642504003986 */ /* 0x000fe2000c101924 */
[C---:B------:R-:W-:Y:S01]  /*56e0*/  ISETP.GT.AND P3, PT, R0.reuse, RZ, P2 ;  /* 0x000000ff0000720c */ /* 0x040fe20001764270 */
[-C--:B------:R-:W-:Y:S01]  /*56f0*/  FMUL R69, R69, R90.reuse ;  /* 0x0000005a45457220 */ /* 0x080fe20000400000 */
[----:B------:R-:W-:Y:S01]  /*5700*/  F2FP.TF32.F32.PACK_B R41, R41 ;  /* 0x00000029ff29723e */ /* 0x000fe200024050ff */
[----:B------:R1:W-:Y:S01]  /*5710*/  @P1 STG.E desc[UR36][R6.64+0x60], R9 ;  /* 0x0000600906001986 */ /* 0x0003e2000c101924 */
[C---:B------:R-:W-:Y:S01]  /*5720*/  ISETP.GT.AND P0, PT, R0.reuse, 0x8, P0 ;  /* 0x000000080000780c */ /* 0x040fe20000704270 */
[-C--:B------:R-:W-:Y:S01]  /*5730*/  FMUL R71, R71, R90.reuse ;  /* 0x0000005a47477220 */ /* 0x080fe20000400000 */
[C---:B------:R-:W-:Y:S01]  /*5740*/  ISETP.GT.AND P1, PT, R3.reuse, 0x28, PT ;  /* 0x000000280300780c */ /* 0x040fe20003f24270 */
[----:B------:R-:W-:Y:S01]  /*5750*/  @P4 STG.E desc[UR36][R6.64+0x64], R39 ;  /* 0x0000642706004986 */ /* 0x000fe2000c101924 */
[----:B------:R-:W-:Y:S01]  /*5760*/  ISETP.GT.AND P4, PT, R0, 0x8, P2 ;  /* 0x000000080000780c */ /* 0x000fe20001784270 */
[-C--:B0-----:R-:W-:Y:S01]  /*5770*/  FMUL R11, R44, R90.reuse ;  /* 0x0000005a2c0b7220 */ /* 0x081fe20000400000 */
[----:B------:R-:W-:Y:S01]  /*5780*/  ISETP.GT.AND P2, PT, R3, 0x29, PT ;  /* 0x000000290300780c */ /* 0x000fe20003f44270 */
[----:B------:R0:W-:Y:S01]  /*5790*/  @P5 STG.E desc[UR36][R4.64+0x80], R13 ;  /* 0x0000800d04005986 */ /* 0x0001e2000c101924 */
[----:B------:R-:W-:Y:S01]  /*57a0*/  ISETP.GT.AND P5, PT, R0, RZ, P1 ;  /* 0x000000ff0000720c */ /* 0x000fe20000fa4270 */
[-C--:B------:R-:W-:Y:S01]  /*57b0*/  FMUL R73, R73, R90.reuse ;  /* 0x0000005a49497220 */ /* 0x080fe20000400000 */
[----:B------:R-:W-:Y:S01]  /*57c0*/  F2FP.TF32.F32.PACK_B R43, R43 ;  /* 0x0000002bff2b723e */ /* 0x000fe200024050ff */
[-C--:B-1----:R-:W-:Y:S01]  /*57d0*/  FMUL R9, R42, R90.reuse ;  /* 0x0000005a2a097220 */ /* 0x082fe20000400000 */
[----:B------:R-:W-:Y:S01]  /*57e0*/  @P3 STG.E desc[UR36][R4.64+0x84], R41 ;  /* 0x0000842904003986 */ /* 0x000fe2000c101924 */
[----:B------:R-:W-:Y:S01]  /*57f0*/  ISETP.GT.AND P3, PT, R0, RZ, P2 ;  /* 0x000000ff0000720c */ /* 0x000fe20001764270 */
[-C--:B------:R-:W-:Y:S01]  /*5800*/  FMUL R75, R75, R90.reuse ;  /* 0x0000005a4b4b7220 */ /* 0x080fe20000400000 */
[----:B------:R-:W-:Y:S01]  /*5810*/  F2FP.TF32.F32.PACK_B R11, R11 ;  /* 0x0000000bff0b723e */ /* 0x000fe200024050ff */
[-C--:B------:R-:W-:Y:S01]  /*5820*/  FMUL R77, R77, R90.reuse ;  /* 0x0000005a4d4d7220 */ /* 0x080fe20000400000 */
[----:B------:R-:W-:Y:S01]  /*5830*/  F2FP.TF32.F32.PACK_B R9, R9 ;  /* 0x00000009ff09723e */ /* 0x000fe200024050ff */
[-C--:B------:R-:W-:Y:S01]  /*5840*/  FMUL R79, R79, R90.reuse ;  /* 0x0000005a4f4f7220 */ /* 0x080fe20000400000 */
[----:B------:R-:W-:Y:S01]  /*5850*/  F2FP.TF32.F32.PACK_B R45, R45 ;  /* 0x0000002dff2d723e */ /* 0x000fe200024050ff */
[-C--:B0-----:R-:W-:Y:S01]  /*5860*/  FMUL R13, R48, R90.reuse ;  /* 0x0000005a300d7220 */ /* 0x081fe20000400000 */
[C---:B------:R-:W-:Y:S01]  /*5870*/  ISETP.GT.AND P1, PT, R0.reuse, 0x8, P1 ;  /* 0x000000080000780c */ /* 0x040fe20000f24270 */
[----:B------:R0:W-:Y:S01]  /*5880*/  @P0 STG.E desc[UR36][R6.64+0x80], R9 ;  /* 0x0000800906000986 */ /* 0x0001e2000c101924 */
[----:B------:R-:W-:Y:S01]  /*5890*/  ISETP.GT.AND P0, PT, R3, 0x30, PT ;  /* 0x000000300300780c */ /* 0x000fe20003f04270 */
[-C--:B------:R-:W-:Y:S01]  /*58a0*/  FMUL R81, R81, R90.reuse ;  /* 0x0000005a51517220 */ /* 0x080fe20000400000 */
[----:B------:R-:W-:Y:S01]  /*58b0*/  F2FP.TF32.F32.PACK_B R47, R47 ;  /* 0x0000002fff2f723e */ /* 0x000fe200024050ff */
[----:B------:R-:W-:Y:S01]  /*58c0*/  @P4 STG.E desc[UR36][R6.64+0x84], R43 ;  /* 0x0000842b06004986 */ /* 0x000fe2000c101924 */
[C---:B------:R-:W-:Y:S01]  /*58d0*/  ISETP.GT.AND P4, PT, R0.reuse, 0x8, P2 ;  /* 0x000000080000780c */ /* 0x040fe20001784270 */
[-C--:B------:R-:W-:Y:S01]  /*58e0*/  FMUL R83, R83, R90.reuse ;  /* 0x0000005a53537220 */ /* 0x080fe20000400000 */
[----:B------:R-:W-:Y:S01]  /*58f0*/  ISETP.GT.AND P2, PT, R3, 0x31, PT ;  /* 0x000000310300780c */ /* 0x000fe20003f44270 */
[----:B------:R1:W-:Y:S01]  /*5900*/  @P5 STG.E desc[UR36][R4.64+0xa0], R11 ;  /* 0x0000a00b04005986 */ /* 0x0003e2000c101924 */
[----:B------:R-:W-:Y:S01]  /*5910*/  ISETP.GT.AND P5, PT, R0, RZ, P0 ;  /* 0x000000ff0000720c */ /* 0x000fe200007a4270 */
[-C--:B------:R-:W-:Y:S01]  /*5920*/  FMUL R85, R85, R90.reuse ;  /* 0x0000005a55557220 */ /* 0x080fe20000400000 */
[----:B------:R-:W-:Y:S01]  /*5930*/  F2FP.TF32.F32.PACK_B R13, R13 ;  /* 0x0000000dff0d723e */ /* 0x000fe200024050ff */
[-C--:B0-----:R-:W-:Y:S01]  /*5940*/  FMUL R9, R46, R90.reuse ;  /* 0x0000005a2e097220 */ /* 0x081fe20000400000 */
[----:B------:R-:W-:Y:S01]  /*5950*/  @P3 STG.E desc[UR36][R4.64+0xa4], R45 ;  /* 0x0000a42d04003986 */ /* 0x000fe2000c101924 */
[----:B------:R-:W-:Y:S01]  /*5960*/  ISETP.GT.AND P3, PT, R0, RZ, P2 ;  /* 0x000000ff0000720c */ /* 0x000fe20001764270 */
[----:B------:R-:W-:Y:S01]  /*5970*/  FMUL R87, R87, R90 ;  /* 0x0000005a57577220 */ /* 0x000fe20000400000 */
[----:B------:R-:W-:-:S02]  /*5980*/  F2FP.TF32.F32.PACK_B R49, R49 ;  /* 0x00000031ff31723e */ /* 0x000fc400024050ff */
[----:B------:R-:W-:Y:S02]  /*5990*/  F2FP.TF32.F32.PACK_B R9, R9 ;  /* 0x00000009ff09723e */ /* 0x000fe400024050ff */
[----:B------:R-:W-:Y:S01]  /*59a0*/  ISETP.GT.AND P0, PT, R0, 0x8, P0 ;  /* 0x000000080000780c */ /* 0x000fe20000704270 */
[----:B-1----:R-:W-:Y:S01]  /*59b0*/  FMUL R11, R52, R90 ;  /* 0x0000005a340b7220 */ /* 0x002fe20000400000 */
[----:B------:R-:W-:Y:S01]  /*59c0*/  F2FP.TF32.F32.PACK_B R51, R51 ;  /* 0x00000033ff33723e */ /* 0x000fe200024050ff */
[----:B------:R0:W-:Y:S01]  /*59d0*/  @P1 STG.E desc[UR36][R6.64+0xa0], R9 ;  /* 0x0000a00906001986 */ /* 0x0001e2000c101924 */
[----:B------:R-:W-:Y:S02]  /*59e0*/  ISETP.GT.AND P1, PT, R3, 0x38, PT ;  /* 0x000000380300780c */ /* 0x000fe40003f24270 */
[----:B------:R-:W-:Y:S01]  /*59f0*/  F2FP.TF32.F32.PACK_B R11, R11 ;  /* 0x0000000bff0b723e */ /* 0x000fe200024050ff */
[----:B------:R-:W-:Y:S01]  /*5a00*/  @P4 STG.E desc[UR36][R6.64+0xa4], R47 ;  /* 0x0000a42f06004986 */ /* 0x000fe2000c101924 */
[----:B------:R-:W-:-:S02]  /*5a10*/  ISETP.GT.AND P4, PT, R0, 0x8, P2 ;  /* 0x000000080000780c */ /* 0x000fc40001784270 */
[----:B------:R-:W-:Y:S01]  /*5a20*/  ISETP.GT.AND P2, PT, R3, 0x39, PT ;  /* 0x000000390300780c */ /* 0x000fe20003f44270 */
[----:B------:R1:W-:Y:S01]  /*5a30*/  @P5 STG.E desc[UR36][R4.64+0xc0], R13 ;  /* 0x0000c00d04005986 */ /* 0x0003e2000c101924 */
[----:B------:R-:W-:Y:S02]  /*5a40*/  ISETP.GT.AND P5, PT, R0, RZ, P1 ;  /* 0x000000ff0000720c */ /* 0x000fe40000fa4270 */
[----:B------:R-:W-:Y:S01]  /*5a50*/  F2FP.TF32.F32.PACK_B R53, R53 ;  /* 0x00000035ff35723e */ /* 0x000fe200024050ff */
[-C--:B0-----:R-:W-:Y:S01]  /*5a60*/  FMUL R9, R50, R90.reuse ;  /* 0x0000005a32097220 */ /* 0x081fe20000400000 */
[----:B------:R-:W-:Y:S01]  /*5a70*/  @P3 STG.E desc[UR36][R4.64+0xc4], R49 ;  /* 0x0000c43104003986 */ /* 0x000fe2000c101924 */
[C---:B------:R-:W-:Y:S02]  /*5a80*/  ISETP.GT.AND P3, PT, R0.reuse, RZ, P2 ;  /* 0x000000ff0000720c */ /* 0x040fe40001764270 */
[----:B------:R-:W-:Y:S02]  /*5a90*/  ISETP.GT.AND P1, PT, R0, 0x8, P1 ;  /* 0x000000080000780c */ /* 0x000fe40000f24270 */
[----:B------:R-:W-:Y:S01]  /*5aa0*/  F2FP.TF32.F32.PACK_B R9, R9 ;  /* 0x00000009ff09723e */ /* 0x000fe200024050ff */
[----:B-1----:R-:W-:Y:S01]  /*5ab0*/  FMUL R13, R56, R90 ;  /* 0x0000005a380d7220 */ /* 0x002fe20000400000 */
[----:B------:R-:W-:-:S03]  /*5ac0*/  F2FP.TF32.F32.PACK_B R55, R55 ;  /* 0x00000037ff37723e */ /* 0x000fc600024050ff */
[----:B------:R0:W-:Y:S01]  /*5ad0*/  @P0 STG.E desc[UR36][R6.64+0xc0], R9 ;  /* 0x0000c00906000986 */ /* 0x0001e2000c101924 */
[C---:B------:R-:W-:Y:S02]  /*5ae0*/  ISETP.GT.AND P0, PT, R3.reuse, 0x40, PT ;  /* 0x000000400300780c */ /* 0x040fe40003f04270 */
[----:B------:R-:W-:Y:S01]  /*5af0*/  F2FP.TF32.F32.PACK_B R13, R13 ;  /* 0x0000000dff0d723e */ /* 0x000fe200024050ff */
[----:B------:R-:W-:Y:S01]  /*5b00*/  @P4 STG.E desc[UR36][R6.64+0xc4], R51 ;  /* 0x0000c43306004986 */ /* 0x000fe2000c101924 */
[C---:B------:R-:W-:Y:S02]  /*5b10*/  ISETP.GT.AND P4, PT, R0.reuse, 0x8, P2 ;  /* 0x000000080000780c */ /* 0x040fe40001784270 */
[----:B------:R-:W-:Y:S01]  /*5b20*/  ISETP.GT.AND P2, PT, R3, 0x41, PT ;  /* 0x000000410300780c */ /* 0x000fe20003f44270 */
[----:B------:R1:W-:Y:S01]  /*5b30*/  @P5 STG.E desc[UR36][R4.64+0xe0], R11 ;  /* 0x0000e00b04005986 */ /* 0x0003e2000c101924 */
[----:B------:R-:W-:Y:S02]  /*5b40*/  ISETP.GT.AND P5, PT, R0, RZ, P0 ;  /* 0x000000ff0000720c */ /* 0x000fe400007a4270 */
[----:B------:R-:W-:Y:S01]  /*5b50*/  F2FP.TF32.F32.PACK_B R57, R57 ;  /* 0x00000039ff39723e */ /* 0x000fe200024050ff */
[----:B0-----:R-:W-:Y:S01]  /*5b60*/  FMUL R9, R54, R90 ;  /* 0x0000005a36097220 */ /* 0x001fe20000400000 */
[----:B------:R-:W-:Y:S01]  /*5b70*/  @P3 STG.E desc[UR36][R4.64+0xe4], R53 ;  /* 0x0000e43504003986 */ /* 0x000fe2000c101924 */
[----:B------:R-:W-:-:S02]  /*5b80*/  ISETP.GT.AND P3, PT, R0, RZ, P2 ;  /* 0x000000ff0000720c */ /* 0x000fc40001764270 */
        /* <DEDUP_REMOVED lines=61> */
[----:B------:R-:W-:Y:S01]  /*5f60*/  @P3 STG.E desc[UR36][R4.64+0x164], R69 ;  /* 0x0001644504003986 */ /* 0x000fe2000c101924 */
[----:B0-----:R-:W-:Y:S01]  /*5f70*/  FMUL R9, R70, R90 ;  /* 0x0000005a46097220 */ /* 0x001fe20000400000 */
[----:B------:R-:W-:-:S02]  /*5f80*/  ISETP.GT.AND P3, PT, R0, RZ, P2 ;  /* 0x000000ff0000720c */ /* 0x000fc40001764270 */
[----:B------:R-:W-:Y:S02]  /*5f90*/  ISETP.GT.AND P0, PT, R0, 0x8, P0 ;  /* 0x000000080000780c */ /* 0x000fe40000704270 */
[----:B------:R-:W-:Y:S01]  /*5fa0*/  F2FP.TF32.F32.PACK_B R9, R9 ;  /* 0x00000009ff09723e */ /* 0x000fe200024050ff */
[----:B-1----:R-:W-:Y:S01]  /*5fb0*/  FMUL R11, R76, R90 ;  /* 0x0000005a4c0b7220 */ /* 0x002fe20000400000 */
[----:B------:R-:W-:-:S03]  /*5fc0*/  F2FP.TF32.F32.PACK_B R75, R75 ;  /* 0x0000004bff4b723e */ /* 0x000fc600024050ff */
[----:B------:R0:W-:Y:S01]  /*5fd0*/  @P1 STG.E desc[UR36][R6.64+0x160], R9 ;  /* 0x0001600906001986 */ /* 0x0001e2000c101924 */
[----:B------:R-:W-:Y:S02]  /*5fe0*/  F2FP.TF32.F32.PACK_B R77, R77 ;  /* 0x0000004dff4d723e */ /* 0x000fe400024050ff */
[----:B------:R-:W-:Y:S01]  /*5ff0*/  F2FP.TF32.F32.PACK_B R11, R11 ;  /* 0x0000000bff0b723e */ /* 0x000fe200024050ff */
[----:B------:R-:W-:Y:S01]  /*6000*/  @P4 STG.E desc[UR36][R6.64+0x164], R71 ;  /* 0x0001644706004986 */ /* 0x000fe2000c101924 */
[C---:B------:R-:W-:Y:S02]  /*6010*/  ISETP.GT.AND P4, PT, R3.reuse, 0x68, PT ;  /* 0x000000680300780c */ /* 0x040fe40003f84270 */
[----:B------:R-:W-:Y:S01]  /*6020*/  F2FP.TF32.F32.PACK_B R79, R79 ;  /* 0x0000004fff4f723e */ /* 0x000fe200024050ff */
[----:B------:R1:W-:Y:S01]  /*6030*/  @P5 STG.E desc[UR36][R4.64+0x180], R13 ;  /* 0x0001800d04005986 */ /* 0x0003e2000c101924 */
[----:B------:R-:W-:Y:S02]  /*6040*/  ISETP.GT.AND P5, PT, R3, 0x69, PT ;  /* 0x000000690300780c */ /* 0x000fe40003fa4270 */
[----:B------:R-:W-:Y:S01]  /*6050*/  F2FP.TF32.F32.PACK_B R81, R81 ;  /* 0x00000051ff51723e */ /* 0x000fe200024050ff */
[----:B------:R-:W-:Y:S01]  /*6060*/  @P3 STG.E desc[UR36][R4.64+0x184], R73 ;  /* 0x0001844904003986 */ /* 0x000fe2000c101924 */
[----:B------:R-:W-:Y:S01]  /*6070*/  ISETP.GT.AND P3, PT, R0, 0x8, P2 ;  /* 0x000000080000780c */ /* 0x000fe20001764270 */
[----:B0-----:R-:W-:Y:S01]  /*6080*/  FMUL R9, R74, R90 ;  /* 0x0000005a4a097220 */ /* 0x001fe20000400000 */
[----:B------:R-:W-:-:S02]  /*6090*/  ISETP.GT.AND P2, PT, R0, RZ, P4 ;  /* 0x000000ff0000720c */ /* 0x000fc40002744270 */
[C---:B------:R-:W-:Y:S02]  /*60a0*/  ISETP.GT.AND P1, PT, R0.reuse, RZ, P5 ;  /* 0x000000ff0000720c */ /* 0x040fe40002f24270 */
[----:B------:R-:W-:Y:S01]  /*60b0*/  ISETP.GT.AND P4, PT, R0, 0x8, P4 ;  /* 0x000000080000780c */ /* 0x000fe20002784270 */
[----:B-1----:R-:W-:Y:S01]  /*60c0*/  FMUL R13, R78, R90 ;  /* 0x0000005a4e0d7220 */ /* 0x002fe20000400000 */
[----:B------:R-:W-:Y:S02]  /*60d0*/  ISETP.GT.AND P5, PT, R0, 0x8, P5 ;  /* 0x000000080000780c */ /* 0x000fe40002fa4270 */
[----:B------:R-:W-:Y:S02]  /*60e0*/  F2FP.TF32.F32.PACK_B R9, R9 ;  /* 0x00000009ff09723e */ /* 0x000fe400024050ff */
[----:B------:R-:W-:Y:S02]  /*60f0*/  F2FP.TF32.F32.PACK_B R13, R13 ;  /* 0x0000000dff0d723e */ /* 0x000fe400024050ff */
[----:B------:R-:W-:Y:S01]  /*6100*/  F2FP.TF32.F32.PACK_B R83, R83 ;  /* 0x00000053ff53723e */ /* 0x000fe200024050ff */
[----:B------:R0:W-:Y:S01]  /*6110*/  @P0 STG.E desc[UR36][R6.64+0x180], R9 ;  /* 0x0001800906000986 */ /* 0x0001e2000c101924 */
[----:B------:R-:W-:-:S02]  /*6120*/  ISETP.GT.AND P0, PT, R3, 0x79, PT ;  /* 0x000000790300780c */ /* 0x000fc40003f04270 */
[----:B------:R-:W-:Y:S01]  /*6130*/  F2FP.TF32.F32.PACK_B R85, R85 ;  /* 0x00000055ff55723e */ /* 0x000fe200024050ff */
[----:B------:R-:W-:Y:S01]  /*6140*/  @P3 STG.E desc[UR36][R6.64+0x184], R75 ;  /* 0x0001844b06003986 */ /* 0x000fe2000c101924 */
[C---:B------:R-:W-:Y:S02]  /*6150*/  ISETP.GT.AND P3, PT, R3.reuse, 0x70, PT ;  /* 0x000000700300780c */ /* 0x040fe40003f64270 */
[----:B------:R-:W-:Y:S01]  /*6160*/  F2FP.TF32.F32.PACK_B R87, R87 ;  /* 0x00000057ff57723e */ /* 0x000fe200024050ff */
[----:B------:R1:W-:Y:S01]  /*6170*/  @P2 STG.E desc[UR36][R4.64+0x1a0], R11 ;  /* 0x0001a00b04002986 */ /* 0x0003e2000c101924 */
[----:B------:R-:W-:-:S03]  /*6180*/  ISETP.GT.AND P2, PT, R3, 0x71, PT ;  /* 0x000000710300780c */ /* 0x000fc60003f44270 */
[----:B------:R-:W-:Y:S01]  /*6190*/  @P1 STG.E desc[UR36][R4.64+0x1a4], R77 ;  /* 0x0001a44d04001986 */ /* 0x000fe2000c101924 */
[----:B------:R-:W-:Y:S01]  /*61a0*/  ISETP.GT.AND P1, PT, R3, 0x78, PT ;  /* 0x000000780300780c */ /* 0x000fe20003f24270 */
[-C--:B------:R-:W-:Y:S01]  /*61b0*/  FMUL R3, R80, R90.reuse ;  /* 0x0000005a50037220 */ /* 0x080fe20000400000 */
[-C--:B0-----:R-:W-:Y:S01]  /*61c0*/  FMUL R9, R82, R90.reuse ;  /* 0x0000005a52097220 */ /* 0x081fe20000400000 */
[----:B------:R0:W-:Y:S01]  /*61d0*/  @P4 STG.E desc[UR36][R6.64+0x1a0], R13 ;  /* 0x0001a00d06004986 */ /* 0x0001e2000c101924 */
[C---:B------:R-:W-:Y:S02]  /*61e0*/  ISETP.GT.AND P4, PT, R0.reuse, RZ, P3 ;  /* 0x000000ff0000720c */ /* 0x040fe40001f84270 */
[----:B------:R-:W-:Y:S01]  /*61f0*/  F2FP.TF32.F32.PACK_B R3, R3 ;  /* 0x00000003ff03723e */ /* 0x000fe200024050ff */
[----:B------:R-:W-:Y:S01]  /*6200*/  @P5 STG.E desc[UR36][R6.64+0x1a4], R79 ;  /* 0x0001a44f06005986 */ /* 0x000fe2000c101924 */
[----:B------:R-:W-:Y:S01]  /*6210*/  ISETP.GT.AND P5, PT, R0, RZ, P2 ;  /* 0x000000ff0000720c */ /* 0x000fe200017a4270 */
[----:B-1----:R-:W-:Y:S01]  /*6220*/  FMUL R11, R84, R90 ;  /* 0x0000005a540b7220 */ /* 0x002fe20000400000 */
[----:B------:R-:W-:-:S02]  /*6230*/  ISETP.GT.AND P3, PT, R0, 0x8, P3 ;  /* 0x000000080000780c */ /* 0x000fc40001f64270 */
[----:B------:R-:W-:Y:S02]  /*6240*/  ISETP.GT.AND P2, PT, R0, 0x8, P2 ;  /* 0x000000080000780c */ /* 0x000fe40001744270 */
[----:B------:R-:W-:Y:S01]  /*6250*/  F2FP.TF32.F32.PACK_B R9, R9 ;  /* 0x00000009ff09723e */ /* 0x000fe200024050ff */
[----:B0-----:R-:W-:Y:S01]  /*6260*/  FMUL R13, R86, R90 ;  /* 0x0000005a560d7220 */ /* 0x001fe20000400000 */
[----:B------:R-:W-:Y:S01]  /*6270*/  F2FP.TF32.F32.PACK_B R11, R11 ;  /* 0x0000000bff0b723e */ /* 0x000fe200024050ff */
[----:B------:R-:W-:Y:S01]  /*6280*/  @P4 STG.E desc[UR36][R4.64+0x1c0], R3 ;  /* 0x0001c00304004986 */ /* 0x000fe2000c101924 */
[C---:B------:R-:W-:Y:S02]  /*6290*/  ISETP.GT.AND P4, PT, R0.reuse, RZ, P1 ;  /* 0x000000ff0000720c */ /* 0x040fe40000f84270 */
[C---:B------:R-:W-:Y:S01]  /*62a0*/  ISETP.GT.AND P1, PT, R0.reuse, 0x8, P1 ;  /* 0x000000080000780c */ /* 0x040fe20000f24270 */
[----:B------:R-:W-:Y:S01]  /*62b0*/  @P5 STG.E desc[UR36][R4.64+0x1c4], R81 ;  /* 0x0001c45104005986 */ /* 0x000fe2000c101924 */
[----:B------:R-:W-:-:S02]  /*62c0*/  ISETP.GT.AND P5, PT, R0, RZ, P0 ;  /* 0x000000ff0000720c */ /* 0x000fc400007a4270 */
[----:B------:R-:W-:Y:S01]  /*62d0*/  ISETP.GT.AND P0, PT, R0, 0x8, P0 ;  /* 0x000000080000780c */ /* 0x000fe20000704270 */
[----:B------:R-:W-:Y:S01]  /*62e0*/  @P3 STG.E desc[UR36][R6.64+0x1c0], R9 ;  /* 0x0001c00906003986 */ /* 0x000fe2000c101924 */
[----:B------:R-:W-:-:S03]  /*62f0*/  F2FP.TF32.F32.PACK_B R13, R13 ;  /* 0x0000000dff0d723e */ /* 0x000fc600024050ff */
[----:B------:R-:W-:Y:S04]  /*6300*/  @P2 STG.E desc[UR36][R6.64+0x1c4], R83 ;  /* 0x0001c45306002986 */ /* 0x000fe8000c101924 */
[----:B------:R-:W-:Y:S04]  /*6310*/  @P4 STG.E desc[UR36][R4.64+0x1e0], R11 ;  /* 0x0001e00b04004986 */ /* 0x000fe8000c101924 */
[----:B------:R0:W-:Y:S02]  /*6320*/  @P5 STG.E desc[UR36][R4.64+0x1e4], R85 ;  /* 0x0001e45504005986 */ /* 0x0001e4000c101924 */
[----:B0-----:R-:W-:-:S02]  /*6330*/  @P1 IMAD.MOV.U32 R4, RZ, RZ, R6 ;  /* 0x000000ffff041224 */ /* 0x001fc400078e0006 */
[----:B------:R-:W-:-:S05]  /*6340*/  @P1 IMAD.MOV.U32 R5, RZ, RZ, R7 ;  /* 0x000000ffff051224 */ /* 0x000fca00078e0007 */
[----:B------:R0:W-:Y:S04]  /*6350*/  @P1 STG.E desc[UR36][R4.64+0x1e0], R13 ;  /* 0x0001e00d04001986 */ /* 0x0001e8000c101924 */
[----:B------:R0:W-:Y:S02]  /*6360*/  @P0 STG.E desc[UR36][R6.64+0x1e4], R87 ;  /* 0x0001e45706000986 */ /* 0x0001e4000c101924 */
.L_x_162:
[----:B------:R-:W-:Y:S05]  /*6370*/  BSYNC B0 ;  /* 0x0000000000007941 */ /* 0x000fea0003800000 */
.L_x_36:
[----:B0-----:R-:W2:Y:S01]  /*6380*/  LDL.64 R4, [R1] ;  /* 0x0000000001047983 */ /* 0x001ea20000100a00 */
[----:B------:R-:W-:Y:S01]  /*6390*/  ULDC.64 UR4, c[0x0][0x650] ;  /* 0x0001940000047ab9 */ /* 0x000fe20000000a00 */
[----:B------:R-:W-:Y:S02]  /*63a0*/  IMAD.U32 R0, RZ, RZ, UR44 ;  /* 0x0000002cff007e24 */ /* 0x000fe4000f8e00ff */
[----:B------:R-:W-:Y:S02]  /*63b0*/  IMAD.MOV.U32 R22, RZ, RZ, -0x1 ;  /* 0xffffffffff167424 */ /* 0x000fe400078e00ff */
[----:B------:R0:W-:Y:S01]  /*63c0*/  SYNCS.ARRIVE.TRANS64.A1T0 RZ, [R0+UR46], RZ ;  /* 0x000000ff00ff79a7 */ /* 0x0001e2000810002e */
[----:B-----5:R-:W-:Y:S02]  /*63d0*/  IMAD.MOV.U32 R18, RZ, RZ, -0x1 ;  /* 0xffffffffff127424 */ /* 0x020fe400078e00ff */
[----:B------:R-:W-:Y:S01]  /*63e0*/  IMAD.MOV.U32 R19, RZ, RZ, -0x1 ;  /* 0xffffffffff137424 */ /* 0x000fe200078e00ff */
[----:B0-----:R-:W-:-:S02]  /*63f0*/  PRMT R0, RZ, 0x7610, R0 ;  /* 0x00007610ff007816 */ /* 0x001fc40000000000 */
[----:B--2---:R-:W-:-:S05]  /*6400*/  LEA R16, P0, R4, R16, 0x1 ;  /* 0x0000001004107211 */ /* 0x004fca00078008ff */
[----:B------:R-:W-:Y:S01]  /*6410*/  IMAD.X R17, R100, 0x1, R17, P0 ;  /* 0x0000000164117824 */ /* 0x000fe200000e0611 */
[----:B------:R-:W-:-:S04]  /*6420*/  ISETP.GE.U32.AND P0, PT, R16, UR4, PT ;  /* 0x0000000410007c0c */ /* 0x000fc8000bf06070 */
[----:B------:R-:W-:-:S13]  /*6430*/  ISETP.GE.U32.AND.EX P0, PT, R17, UR5, PT, P0 ;  /* 0x0000000511007c0c */ /* 0x000fda000bf06100 */
[----:B------:R-:W-:Y:S05]  /*6440*/  @P0 BRA `(.L_x_163) ;  /* 0x00000004004c0947 */ /* 0x000fea0003800000 */
[----:B----4-:R-:W0:Y:S01]  /*6450*/  LDC.64 R10, c[0x0][0x628] ;  /* 0x00018a00ff0a7b82 */ /* 0x010e220000000a00 */
[----:B------:R-:W2:Y:S01]  /*6460*/  S2R R12, SR_CTAID.X ;  /* 0x00000000000c7919 */ /* 0x000ea20000002500 */
[----:B------:R-:W-:Y:S02]  /*6470*/  IMAD.MOV.U32 R8, RZ, RZ, R16 ;  /* 0x000000ffff087224 */ /* 0x000fe400078e0010 */
[----:B------:R-:W-:Y:S01]  /*6480*/  IMAD.MOV.U32 R9, RZ, RZ, R17 ;  /* 0x000000ffff097224 */ /* 0x000fe200078e0011 */
[----:B------:R-:W4:Y:S03]  /*6490*/  S2R R18, SR_CTAID.Y ;  /* 0x0000000000127919 */ /* 0x000f260000002600 */
[----:B------:R-:W1:Y:S08]  /*64a0*/  LDC R0, c[0x0][0x630] ;  /* 0x00018c00ff007b82 */ /* 0x000e700000000800 */
[----:B------:R-:W1:Y:S01]  /*64b0*/  LDC.64 R14, c[0x0][0x620] ;  /* 0x00018800ff0e7b82 */ /* 0x000e620000000a00 */
[----:B0-----:R-:W-:-:S04]  /*64c0*/  ISETP.NE.U32.AND P0, PT, R10, RZ, PT ;  /* 0x000000ff0a00720c */ /* 0x001fc80003f05070 */
[----:B------:R-:W-:-:S13]  /*64d0*/  ISETP.NE.AND.EX P0, PT, R11, RZ, PT, P0 ;  /* 0x000000ff0b00720c */ /* 0x000fda0003f05300 */
[----:B-12-4-:R-:W-:Y:S05]  /*64e0*/  @!P0 BRA `(.L_x_164) ;  /* 0x0000000000288947 */ /* 0x016fea0003800000 */
[----:B------:R-:W0:Y:S02]  /*64f0*/  LDC R3, c[0x0][0x634] ;  /* 0x00018d00ff037b82 */ /* 0x000e240000000800 */
[----:B0-----:R-:W-:-:S05]  /*6500*/  IADD3 R3, P0, R16, R3, RZ ;  /* 0x0000000310037210 */ /* 0x001fca0007f1e0ff */
[----:B------:R-:W-:-:S04]  /*6510*/  IMAD.X R13, RZ, RZ, R17, P0 ;  /* 0x000000ffff0d7224 */ /* 0x000fc800000e0611 */
[----:B------:R-:W-:-:S04]  /*6520*/  IMAD.WIDE.U32 R4, R13, R10, RZ ;  /* 0x0000000a0d047225 */ /* 0x000fc800078e00ff */
[----:B---3--:R-:W-:-:S04]  /*6530*/  IMAD.WIDE.U32 R6, P0, R3, R11, R4 ;  /* 0x0000000b03067225 */ /* 0x008fc80007800004 */
[----:B------:R-:W-:-:S04]  /*6540*/  IMAD.WIDE.U32 R4, R3, R10, RZ ;  /* 0x0000000a03047225 */ /* 0x000fc800078e00ff */
[----:B------:R-:W-:Y:S01]  /*6550*/  IMAD.X R9, RZ, RZ, RZ, P0 ;  /* 0x000000ffff097224 */ /* 0x000fe200000e06ff */
[----:B------:R-:W-:Y:S01]  /*6560*/  IADD3 RZ, P0, R5, R6, RZ ;  /* 0x0000000605ff7210 */ /* 0x000fe20007f1e0ff */
[----:B------:R-:W-:-:S04]  /*6570*/  IMAD.MOV.U32 R8, RZ, RZ, R7 ;  /* 0x000000ffff087224 */ /* 0x000fc800078e0007 */
[----:B------:R-:W-:-:S08]  /*6580*/  IMAD.WIDE.U32.X R8, R13, R11, R8, P0 ;  /* 0x0000000b0d087225 */ /* 0x000fd000000e0408 */
.L_x_164:
[-CC-:B------:R-:W-:Y:S01]  /*6590*/  SHF.R.U64 R19, R8, R0.reuse, R9.reuse ;  /* 0x0000000008137219 */ /* 0x180fe20000001209 */
[----:B------:R-:W0:Y:S01]  /*65a0*/  LDC.64 R24, c[0x0][0x640] ;  /* 0x00019000ff187b82 */ /* 0x000e220000000a00 */
[----:B------:R-:W-:Y:S01]  /*65b0*/  SHF.R.U32.HI R0, RZ, R0, R9 ;  /* 0x00000000ff007219 */ /* 0x000fe20000011609 */
[----:B------:R-:W-:Y:S01]  /*65c0*/  ULDC UR4, c[0x0][0x150] ;  /* 0x0000540000047ab9 */ /* 0x000fe20000000800 */
[----:B------:R-:W-:Y:S02]  /*65d0*/  IADD3 R3, P0, RZ, -R19, RZ ;  /* 0x80000013ff037210 */ /* 0x000fe40007f1e0ff */
[----:B---3--:R-:W-:-:S03]  /*65e0*/  I2FP.F32.U32 R7, R12 ;  /* 0x0000000c00077245 */ /* 0x008fc60000201000 */
[----:B------:R-:W1:Y:S01]  /*65f0*/  LDC R6, c[0x0][0x618] ;  /* 0x00018600ff067b82 */ /* 0x000e620000000800 */
[----:B------:R-:W-:Y:S02]  /*6600*/  IMAD.X R5, RZ, RZ, ~R0, P0 ;  /* 0x000000ffff057224 */ /* 0x000fe400000e0e00 */
[----:B------:R-:W-:Y:S01]  /*6610*/  FMUL R7, R7, UR4 ;  /* 0x0000000407077c20 */ /* 0x000fe20008400000 */
[----:B------:R-:W-:Y:S01]  /*6620*/  ULDC UR4, c[0x0][0x154] ;  /* 0x0000550000047ab9 */ /* 0x000fe20000000800 */
[-C--:B------:R-:W-:Y:S02]  /*6630*/  IMAD R0, R5, R14.reuse, RZ ;  /* 0x0000000e05007224 */ /* 0x080fe400078e02ff */
[C---:B------:R-:W-:Y:S01]  /*6640*/  IMAD.WIDE.U32 R4, R3.reuse, R14, R16 ;  /* 0x0000000e03047225 */ /* 0x040fe200078e0010 */
[----:B------:R-:W2:Y:S01]  /*6650*/  LDC R8, c[0x0][0x608] ;  /* 0x00018200ff087b82 */ /* 0x000ea20000000800 */
[----:B------:R-:W3:Y:S02]  /*6660*/  F2I.U32.TRUNC.NTZ R7, R7 ;  /* 0x0000000700077305 */ /* 0x000ee4000020f000 */
[----:B------:R-:W-:Y:S01]  /*6670*/  IMAD R3, R3, R15, R0 ;  /* 0x0000000f03037224 */ /* 0x000fe200078e0200 */
[----:B------:R-:W-:-:S03]  /*6680*/  I2FP.F32.U32 R0, R18 ;  /* 0x0000001200007245 */ /* 0x000fc60000201000 */
[----:B------:R-:W-:Y:S01]  /*6690*/  IMAD.IADD R3, R5, 0x1, R3 ;  /* 0x0000000105037824 */ /* 0x000fe200078e0203 */
[----:B------:R-:W4:Y:S01]  /*66a0*/  LDC R11, c[0x0][0x658] ;  /* 0x00019600ff0b7b82 */ /* 0x000f220000000800 */
[----:B0-----:R-:W-:-:S04]  /*66b0*/  ISETP.NE.U32.AND P0, PT, R24, RZ, PT ;  /* 0x000000ff1800720c */ /* 0x001fc80003f05070 */
[----:B------:R-:W-:-:S03]  /*66c0*/  ISETP.NE.AND.EX P0, PT, R25, RZ, PT, P0 ;  /* 0x000000ff1900720c */ /* 0x000fc60003f05300 */
[----:B------:R-:W0:Y:S01]  /*66d0*/  LDC R9, c[0x0][0x144] ;  /* 0x00005100ff097b82 */ /* 0x000e220000000800 */
[-C--:B-1----:R-:W-:Y:S01]  /*66e0*/  SHF.R.U64 R10, R4, R6.reuse, R3 ;  /* 0x00000006040a7219 */ /* 0x082fe20000001203 */
[----:B---3--:R-:W-:Y:S01]  /*66f0*/  IMAD.MOV R7, RZ, RZ, -R7 ;  /* 0x000000ffff077224 */ /* 0x008fe200078e0a07 */
[----:B------:R-:W-:Y:S01]  /*6700*/  SHF.R.U32.HI R3, RZ, R6, R3 ;  /* 0x00000006ff037219 */ /* 0x000fe20000011603 */
[----:B------:R-:W-:-:S04]  /*6710*/  FMUL R6, R0, UR4 ;  /* 0x0000000400067c20 */ /* 0x000fc80008400000 */
[----:B------:R-:W1:Y:S01]  /*6720*/  LDC R21, c[0x0][0x148] ;  /* 0x00005200ff157b82 */ /* 0x000e620000000800 */
[----:B------:R3:W0:Y:S01]  /*6730*/  F2I.U32.TRUNC.NTZ R14, R6 ;  /* 0x00000006000e7305 */ /* 0x000622000020f000 */
[-CC-:B--2---:R-:W-:Y:S02]  /*6740*/  SHF.R.U64 R13, R10, R8.reuse, R3.reuse ;  /* 0x000000080a0d7219 */ /* 0x184fe40000001203 */
[----:B------:R-:W-:-:S04]  /*6750*/  SHF.R.U32.HI R0, RZ, R8, R3 ;  /* 0x00000008ff007219 */ /* 0x000fc80000011603 */
[----:B------:R-:W2:Y:S01]  /*6760*/  LDC R20, c[0x0][0x648] ;  /* 0x00019200ff147b82 */ /* 0x000ea20000000800 */
[-CC-:B----4-:R-:W-:Y:S02]  /*6770*/  SHF.R.U64 R15, R13, R11.reuse, R0.reuse ;  /* 0x0000000b0d0f7219 */ /* 0x190fe40000001200 */
[----:B------:R-:W-:-:S03]  /*6780*/  SHF.R.U32.HI R5, RZ, R11, R0 ;  /* 0x0000000bff057219 */ /* 0x000fc60000011600 */
[----:B------:R-:W-:Y:S02]  /*6790*/  IMAD.MOV.U32 R4, RZ, RZ, R15 ;  /* 0x000000ffff047224 */ /* 0x000fe400078e000f */
[----:B------:R-:W4:Y:S01]  /*67a0*/  LDC R26, c[0x0][0x638] ;  /* 0x00018e00ff1a7b82 */ /* 0x000f220000000800 */
[----:B0-----:R-:W-:-:S07]  /*67b0*/  IMAD R22, R9, R7, R12 ;  /* 0x0000000709167224 */ /* 0x001fce00078e020c */
[----:B------:R-:W0:Y:S08]  /*67c0*/  LDC R27, c[0x0][0x610] ;  /* 0x00018400ff1b7b82 */ /* 0x000e300000000800 */
[----:B------:R-:W0:Y:S01]  /*67d0*/  LDC R28, c[0x0][0x600] ;  /* 0x00018000ff1c7b82 */ /* 0x000e220000000800 */
[----:B-123--:R-:W-:Y:S05]  /*67e0*/  @!P0 BRA `(.L_x_165) ;  /* 0x0000000000288947 */ /* 0x00efea0003800000 */
[----:B------:R-:W1:Y:S02]  /*67f0*/  LDC R0, c[0x0][0x64c] ;  /* 0x00019300ff007b82 */ /* 0x000e640000000800 */
[----:B-1----:R-:W-:-:S05]  /*6800*/  IADD3 R3, P0, R15, R0, RZ ;  /* 0x000000000f037210 */ /* 0x002fca0007f1e0ff */
        /* <DEDUP_REMOVED lines=8> */
.L_x_165:
[----:B------:R-:W-:Y:S01]  /*6890*/  ISETP.NE.AND P0, PT, R2, 0x1, PT ;  /* 0x000000010200780c */ /* 0x000fe20003f05270 */
[----:B------:R-:W-:Y:S01]  /*68a0*/  IMAD.MOV R14, RZ, RZ, -R14 ;  /* 0x000000ffff0e7224 */ /* 0x000fe200078e0a0e */
[----:B------:R-:W-:Y:S02]  /*68b0*/  SHF.R.U64 R0, R4, R20, R5 ;  /* 0x0000001404007219 */ /* 0x000fe40000001205 */
[----:B------:R-:W-:Y:S02]  /*68c0*/  LOP3.LUT R3, R13, R102, RZ, 0xc0, !PT ;  /* 0x000000660d037212 */ /* 0x000fe400078ec0ff */
[----:B------:R-:W-:Y:S01]  /*68d0*/  LOP3.LUT R5, R10, R101, RZ, 0xc0, !PT ;  /* 0x000000650a057212 */ /* 0x000fe200078ec0ff */
[----:B------:R-:W-:Y:S02]  /*68e0*/  IMAD.MOV R4, RZ, RZ, -R0 ;  /* 0x000000ffff047224 */ /* 0x000fe400078e0a00 */
[----:B------:R-:W-:Y:S02]  /*68f0*/  IMAD R3, R98, R0, R3 ;  /* 0x0000000062037224 */ /* 0x000fe400078e0203 */
[----:B----4-:R-:W-:-:S02]  /*6900*/  IMAD R0, R4, R26, R15 ;  /* 0x0000001a04007224 */ /* 0x010fc400078e020f */
[----:B------:R-:W-:Y:S02]  /*6910*/  @P0 IMAD R22, R21, R14, R18 ;  /* 0x0000000e15160224 */ /* 0x000fe400078e0212 */
[----:B------:R-:W-:Y:S02]  /*6920*/  IMAD.MOV.U32 R4, RZ, RZ, 0x1 ;  /* 0x00000001ff047424 */ /* 0x000fe400078e00ff */
[----:B0-----:R-:W-:Y:S02]  /*6930*/  IMAD R22, R3, R27, R22 ;  /* 0x0000001b03167224 */ /* 0x001fe400078e0216 */
[----:B------:R-:W-:Y:S01]  /*6940*/  IMAD R3, R0, R28, R5 ;  /* 0x0000001c00037224 */ /* 0x000fe200078e0205 */
[----:B------:R-:W-:-:S04]  /*6950*/  PRMT R0, R4, 0x7610, R0 ;  /* 0x0000761004007816 */ /* 0x000fc80000000000 */
[----:B------:R-:W-:Y:S02]  /*6960*/  SEL R18, R3, R22, !P0 ;  /* 0x0000001603127207 */ /* 0x000fe40004000000 */
[----:B------:R-:W-:-:S07]  /*6970*/  SEL R22, R22, R3, !P0 ;  /* 0x0000000316167207 */ /* 0x000fce0004000000 */
.L_x_163:
[----:B------:R-:W-:Y:S01]  /*6980*/  LOP3.LUT P0, RZ, R0, 0xff, RZ, 0xc0, !PT ;  /* 0x000000ff00ff7812 */ /* 0x000fe2000780c0ff */
[----:B------:R-:W-:Y:S01]  /*6990*/  UIMAD.WIDE.U32 UR4, UR38, -0x33333333, URZ ;  /* 0xcccccccd260478a5 */ /* 0x000fe2000f8e003f */
[----:B------:R-:W-:-:S03]  /*69a0*/  LOP3.LUT R105, R105, 0x1, RZ, 0x3c, !PT ;  /* 0x0000000169697812 */ /* 0x000fc600078e3cff */
[----:B------:R-:W-:-:S04]  /*69b0*/  USHF.R.U32.HI UR4, URZ, 0x2, UR5 ;  /* 0x000000023f047899 */ /* 0x000fc80008011605 */
[----:B------:R-:W-:-:S04]  /*69c0*/  UIMAD UR38, UR4, -0x5, UR38 ;  /* 0xfffffffb042678a4 */ /* 0x000fc8000f8e0226 */
[----:B------:R-:W-:Y:S08]  /*69d0*/  @P0 BRA `(.L_x_166) ;  /* 0xffffffac00700947 */ /* 0x000ff0000383ffff */
[----:B------:R-:W-:Y:S05]  /*69e0*/  EXIT ;  /* 0x000000000000794d */ /* 0x000fea0003800000 */
.L_x_17:
[----:B------:R-:W-:-:S08]  /*69f0*/  ISETP.NE.AND P0, PT, R9, RZ, PT ;  /* 0x000000ff0900720c */ /* 0x000fd00003f05270 */
[----:B0-----:R-:W0:-:S00]  /*6a00*/  USETMAXREG.DEALLOC.CTAPOOL 0x28 ;  /* 0x00000028000079c8 */ /* 0x001e0000080e0500 */
[----:B------:R-:W-:Y:S05]  /*6a10*/  @P0 EXIT ;  /* 0x000000000000094d */ /* 0x000fea0003800000 */
[----:B0-----:R-:W-:Y:S01]  /*6a20*/  LOP3.LUT P0, RZ, R3, 0xff, RZ, 0xc0, !PT ;  /* 0x000000ff03ff7812 */ /* 0x001fe2000780c0ff */
[----:B------:R-:W-:Y:S02]  /*6a30*/  IMAD.MOV.U32 R3, RZ, RZ, 0x1 ;  /* 0x00000001ff037424 */ /* 0x000fe400078e00ff */
[----:B------:R-:W-:-:S10]  /*6a40*/  IMAD.MOV.U32 R8, RZ, RZ, RZ ;  /* 0x000000ffff087224 */ /* 0x000fd400078e00ff */
[----:B------:R-:W-:Y:S05]  /*6a50*/  @!P0 BRA `(.L_x_167) ;  /* 0x0000000c002c8947 */ /* 0x000fea0003800000 */
[----:B------:R-:W0:Y:S01]  /*6a60*/  S2R R12, SR_CgaCtaId ;  /* 0x00000000000c7919 */ /* 0x000e220000008800 */
[----:B------:R-:W-:Y:S01]  /*6a70*/  LOP3.LUT P0, RZ, R4, 0x1f, RZ, 0xc0, !PT ;  /* 0x0000001f04ff7812 */ /* 0x000fe2000780c0ff */
[----:B------:R-:W-:Y:S01]  /*6a80*/  ULDC UR5, c[0x0][0x658] ;  /* 0x0001960000057ab9 */ /* 0x000fe20000000800 */
[----:B------:R-:W-:Y:S01]  /*6a90*/  UMOV UR6, 0xffffffff ;  /* 0xffffffff00067882 */ /* 0x000fe20000000000 */
[----:B------:R-:W-:Y:S01]  /*6aa0*/  BSSY B0, `(.L_x_167) ;  /* 0x00000c6000007945 */ /* 0x000fe20003800000 */
[----:B------:R-:W-:Y:S01]  /*6ab0*/  USHF.L.U32 UR6, UR6, UR5, URZ ;  /* 0x0000000506067299 */ /* 0x000fe2000800063f */
[C---:B------:R-:W-:Y:S01]  /*6ac0*/  ISETP.NE.AND P2, PT, R5.reuse, RZ, PT ;  /* 0x000000ff0500720c */ /* 0x040fe20003f45270 */
[----:B------:R-:W-:Y:S01]  /*6ad0*/  IMAD.MOV.U32 R10, RZ, RZ, 0x1 ;  /* 0x00000001ff0a7424 */ /* 0x000fe200078e00ff */
[----:B------:R-:W-:Y:S01]  /*6ae0*/  ISETP.NE.OR P0, PT, R5, RZ, !P0 ;  /* 0x000000ff0500720c */ /* 0x000fe20004705670 */
[----:B------:R-:W-:Y:S01]  /*6af0*/  IMAD.MOV.U32 R3, RZ, RZ, 0x1 ;  /* 0x00000001ff037424 */ /* 0x000fe200078e00ff */
[----:B------:R-:W-:Y:S01]  /*6b00*/  LOP3.LUT R9, R23, 0x2, RZ, 0xfc, !PT ;  /* 0x0000000217097812 */ /* 0x000fe200078efcff */
[----:B------:R-:W-:Y:S01]  /*6b10*/  IMAD.MOV.U32 R8, RZ, RZ, RZ ;  /* 0x000000ffff087224 */ /* 0x000fe200078e00ff */
[----:B------:R-:W-:Y:S01]  /*6b20*/  ULDC UR4, c[0x0][0x600] ;  /* 0x0001800000047ab9 */ /* 0x000fe20000000800 */
[----:B------:R-:W-:Y:S01]  /*6b30*/  UMOV UR7, 0x1 ;  /* 0x0000000100077882 */ /* 0x000fe20000000000 */
[----:B------:R-:W-:-:S02]  /*6b40*/  UIADD3 UR19, UR40, 0x1, URZ ;  /* 0x0000000128137890 */ /* 0x000fc4000fffe03f */
[----:B------:R-:W-:Y:S02]  /*6b50*/  UIADD3 UR15, UR4, -0x1, URZ ;  /* 0xffffffff040f7890 */ /* 0x000fe4000fffe03f */
[----:B------:R-:W-:Y:S02]  /*6b60*/  USHF.L.U32 UR17, UR7, UR5, URZ ;  /* 0x0000000507117299 */ /* 0x000fe4000800063f */
[----:B------:R-:W-:Y:S01]  /*6b70*/  ULOP3.LUT UR16, URZ, UR6, URZ, 0x33, !UPT ;  /* 0x000000063f107292 */ /* 0x000fe2000f8e333f */
[----:B------:R-:W-:Y:S01]  /*6b80*/  ULDC.64 UR20, c[0x0][0x198] ;  /* 0x0000660000147ab9 */ /* 0x000fe20000000a00 */
[C---:B0-----:R-:W-:Y:S02]  /*6b90*/  IMAD.SHL.U32 R11, R12.reuse, 0x40, RZ ;  /* 0x000000400c0b7824 */ /* 0x041fe400078e00ff */
[----:B------:R-:W-:-:S03]  /*6ba0*/  IMAD.SHL.U32 R12, R12, 0x800, RZ ;  /* 0x000008000c0c7824 */ /* 0x000fc600078e00ff */
[----:B------:R-:W-:Y:S02]  /*6bb0*/  LOP3.LUT R11, R11, 0x40, RZ, 0xc0, !PT ;  /* 0x000000400b0b7812 */ /* 0x000fe400078ec0ff */
[----:B------:R-:W-:-:S07]  /*6bc0*/  LOP3.LUT R12, R12, 0x800, RZ, 0xc0, !PT ;  /* 0x000008000c0c7812 */ /* 0x000fce00078ec0ff */
.L_x_179:
[----:B------:R-:W-:-:S03]  /*6bd0*/  UMOV UR4, 0xffffffff ;  /* 0xffffffff00047882 */ /* 0x000fc60000000000 */
[----:B------:R-:W-:Y:S05]  /*6be0*/  BRA.DIV UR4, `(.L_x_168) ;  /* 0x0000001204087947 */ /* 0x000fea000b800000 */
[----:B------:R-:W-:-:S13]  /*6bf0*/  ELECT P6, URZ, PT ;  /* 0x00000000003f782f */ /* 0x000fda00038c0000 */
.L_x_193:
[----:B------:R-:W0:Y:S01]  /*6c00*/  LDC R4, c[0x0][0x28c] ;  /* 0x0000a300ff047b82 */ /* 0x000e220000000800 */
[----:B------:R-:W-:Y:S01]  /*6c10*/  BSSY B1, `(.L_x_169) ;  /* 0x0000039000017945 */ /* 0x000fe20003800000 */
[----:B0-----:R-:W-:-:S13]  /*6c20*/  ISETP.LT.OR P6, PT, R4, 0x1, !P6 ;  /* 0x000000010400780c */ /* 0x001fda00077c1670 */
[----:B------:R-:W-:Y:S05]  /*6c30*/  @P6 BRA `(.L_x_170) ;  /* 0x0000000000d86947 */ /* 0x000fea0003800000 */
[----:B------:R-:W-:Y:S02]  /*6c40*/  IMAD R18, R18, 0x80, R11 ;  /* 0x0000008012127824 */ /* 0x000fe400078e020b */
[----:B------:R-:W-:Y:S02]  /*6c50*/  IMAD.SHL.U32 R22, R22, 0x40, RZ ;  /* 0x0000004016167824 */ /* 0x000fe400078e00ff */
[----:B------:R-:W-:Y:S02]  /*6c60*/  IMAD.MOV.U32 R15, RZ, RZ, RZ ;  /* 0x000000ffff0f7224 */ /* 0x000fe400078e00ff */
[----:B------:R-:W-:Y:S02]  /*6c70*/  IMAD.U32 R20, RZ, RZ, UR19 ;  /* 0x00000013ff147e24 */ /* 0x000fe4000f8e00ff */
[----:B------:R-:W-:Y:S02]  /*6c80*/  IMAD.MOV.U32 R4, RZ, RZ, R3 ;  /* 0x000000ffff047224 */ /* 0x000fe400078e0003 */
[----:B------:R-:W-:-:S07]  /*6c90*/  IMAD.MOV.U32 R5, RZ, RZ, R8 ;  /* 0x000000ffff057224 */ /* 0x000fce00078e0008 */
.L_x_174:
[----:B------:R-:W0:Y:S01]  /*6ca0*/  S2R R7, SR_CgaCtaId ;  /* 0x0000000000077919 */ /* 0x000e220000008800 */
[----:B------:R-:W-:-:S04]  /*6cb0*/  MOV R6, 0x400 ;  /* 0x0000040000067802 */ /* 0x000fc80000000f00 */
[----:B0-----:R-:W-:Y:S02]  /*6cc0*/  LEA R14, R7, R6, 0x18 ;  /* 0x00000006070e7211 */ /* 0x001fe400078ec0ff */
[----:B------:R-:W-:Y:S01]  /*6cd0*/  SHF.L.U32 R6, R4, 0x1f, RZ ;  /* 0x0000001f04067819 */ /* 0x000fe200000006ff */
[----:B------:R-:W0:Y:S02]  /*6ce0*/  @!P2 LDC R7, c[0x0][0x500] ;  /* 0x00014000ff07ab82 */ /* 0x000e240000000800 */
[----:B------:R-:W-:-:S04]  /*6cf0*/  IMAD R13, R5, 0x8, R14 ;  /* 0x00000008050d7824 */ /* 0x000fc800078e020e */
[----:B------:R-:W1:Y:S02]  /*6d00*/  SYNCS.PHASECHK.TRANS64.TRYWAIT P1, [R13+URZ+0x28], R6 ;  /* 0x000028060d0075a7 */ /* 0x000e64000802017f */
[----:B-1----:R-:W-:Y:S05]  /*6d10*/  @!P1 BRA `(.L_x_171) ;  /* 0x0000000c00dc9947 */ /* 0x002fea0003800000 */
.L_x_194:
[----:B-1----:R-:W-:Y:S01]  /*6d20*/  PRMT R6, R9, 0x9910, RZ ;  /* 0x0000991009067816 */ /* 0x002fe200000000ff */
[----:B0-----:R0:W-:Y:S03]  /*6d30*/  @!P2 SYNCS.ARRIVE.TRANS64 RZ, [R13+URZ], R7 ;  /* 0x000000070dffa9a7 */ /* 0x0011e6000800003f */
[----:B------:R-:W-:-:S13]  /*6d40*/  ISETP.NE.AND P1, PT, R6, 0x2, PT ;  /* 0x000000020600780c */ /* 0x000fda0003f25270 */
[----:B0-----:R-:W-:Y:S05]  /*6d50*/  @P1 BRA `(.L_x_172) ;  /* 0x0000000000041947 */ /* 0x001fea0003800000 */
[----:B------:R-:W-:Y:S01]  /*6d60*/  BPT.TRAP 0x1 ;  /* 0x000000040000795c */ /* 0x000fe20000300000 */
.L_x_172:
[----:B------:R-:W-:Y:S05]  /*6d70*/  @P0 BRA `(.L_x_173) ;  /* 0x0000000000040947 */ /* 0x000fea0003800000 */
[----:B------:R-:W-:Y:S01]  /*6d80*/  BPT.TRAP 0x1 ;  /* 0x000000040000795c */ /* 0x000fe20000300000 */
.L_x_173:
[----:B------:R-:W-:Y:S01]  /*6d90*/  IMAD R6, R5, 0x1000, R12 ;  /* 0x0000100005067824 */ /* 0x000fe200078e020c */
[----:B------:R-:W-:Y:S01]  /*6da0*/  R2UR UR9, R13 ;  /* 0x000000000d0972ca */ /* 0x000fe200000e0000 */
[--C-:B------:R-:W-:Y:S01]  /*6db0*/  IMAD R7, R5, 0x2000, R14.reuse ;  /* 0x0000200005077824 */ /* 0x100fe200078e020e */
[----:B------:R-:W-:Y:S01]  /*6dc0*/  UIADD3 UR4, UP0, UR20, 0xf0, URZ ;  /* 0x000000f014047890 */ /* 0x000fe2000ff1e03f */
[----:B------:R-:W-:Y:S01]  /*6dd0*/  IMAD R6, R6, 0x4, R14 ;  /* 0x0000000406067824 */ /* 0x000fe200078e020e */
[----:B------:R-:W-:Y:S01]  /*6de0*/  R2UR UR11, R22 ;  /* 0x00000000160b72ca */ /* 0x000fe200000e0000 */
[----:B------:R-:W-:Y:S01]  /*6df0*/  VIADD R20, R20, 0xffffffff ;  /* 0xffffffff14147836 */ /* 0x000fe20000000000 */
[----:B------:R-:W-:Y:S01]  /*6e00*/  R2UR UR5, R7 ;  /* 0x00000000070572ca */ /* 0x000fe200000e0000 */
[----:B------:R-:W-:Y:S01]  /*6e10*/  UIADD3 UR22, UP1, UR20, 0x1f0, URZ ;  /* 0x000001f014167890 */ /* 0x000fe2000ff3e03f */
[----:B------:R-:W-:Y:S01]  /*6e20*/  R2UR UR8, R6 ;  /* 0x00000000060872ca */ /* 0x000fe200000e0000 */
[----:B------:R-:W-:Y:S01]  /*6e30*/  VIADD R5, R5, 0x1 ;  /* 0x0000000105057836 */ /* 0x000fe20000000000 */
[----:B------:R-:W-:Y:S01]  /*6e40*/  R2UR UR10, R15 ;  /* 0x000000000f0a72ca */ /* 0x000fe200000e0000 */
[----:B------:R-:W-:Y:S01]  /*6e50*/  UIADD3.X UR23, URZ, UR21, URZ, UP1, !UPT ;  /* 0x000000153f177290 */ /* 0x000fe20008ffe43f */
[----:B------:R-:W-:Y:S01]  /*6e60*/  R2UR UR12, R19 ;  /* 0x00000000130c72ca */ /* 0x000fe200000e0000 */
[----:B------:R-:W-:Y:S01]  /*6e70*/  UMOV UR6, 0x0 ;  /* 0x0000000000067882 */ /* 0x000fe20000000000 */
[----:B------:R-:W-:Y:S01]  /*6e80*/  R2UR UR18, R18 ;  /* 0x00000000121272ca */ /* 0x000fe200000e0000 */
[----:B------:R-:W-:Y:S01]  /*6e90*/  UMOV UR7, 0x10000000 ;  /* 0x1000000000077882 */ /* 0x000fe20000000000 */
[----:B------:R-:W-:Y:S01]  /*6ea0*/  ISETP.GT.AND P3, PT, R20, 0x1, PT ;  /* 0x000000011400780c */ /* 0x000fe20003f64270 */
[----:B------:R-:W-:Y:S01]  /*6eb0*/  UMOV UR24, 0x30000 ;  /* 0x0003000000187882 */ /* 0x000fe20000000000 */
[----:B------:R-:W-:Y:S01]  /*6ec0*/  ISETP.NE.AND P1, PT, R5, 0x5, PT ;  /* 0x000000050500780c */ /* 0x000fe20003f25270 */
[----:B------:R-:W-:Y:S01]  /*6ed0*/  UIADD3 UR13, UR5, 0x180, URZ ;  /* 0x00000180050d7890 */ /* 0x000fe2000fffe03f */
[----:B------:R-:W-:Y:S01]  /*6ee0*/  VIADD R15, R15, 0x20 ;  /* 0x000000200f0f7836 */ /* 0x000fe20000000000 */
[----:B------:R-:W-:Y:S01]  /*6ef0*/  UIADD3.X UR5, URZ, UR21, URZ, UP0, !UPT ;  /* 0x000000153f057290 */ /* 0x000fe200087fe43f */
[----:B------:R-:W-:Y:S01]  /*6f00*/  SEL R7, RZ, 0x1, P1 ;  /* 0x00000001ff077807 */ /* 0x000fe20000800000 */
[----:B------:R-:W-:Y:S01]  /*6f10*/  UIADD3 UR14, UR8, 0xa180, URZ ;  /* 0x0000a180080e7890 */ /* 0x000fe2000fffe03f */
[----:B------:R-:W-:-:S02]  /*6f20*/  SEL R5, R5, RZ, P1 ;  /* 0x000000ff05057207 */ /* 0x000fc40000800000 */
[----:B------:R-:W-:Y:S01]  /*6f30*/  UMOV UR8, UR13 ;  /* 0x0000000d00087c82 */ /* 0x000fe20008000000 */
[----:B------:R-:W-:-:S03]  /*6f40*/  LOP3.LUT R4, R4, R7, RZ, 0x3c, !PT ;  /* 0x0000000704047212 */ /* 0x000fc600078e3cff */
[----:B------:R0:W-:Y:S02]  /*6f50*/  UTMALDG.3D [UR8], [UR4], desc[UR6] ;  /* 0x00000608040075b4 */ /* 0x0001e40008011000 */
[----:B0-----:R-:W-:Y:S01]  /*6f60*/  UMOV UR8, UR14 ;  /* 0x0000000e00087c82 */ /* 0x001fe20008000000 */
[----:B------:R-:W-:Y:S02]  /*6f70*/  UMOV UR11, UR18 ;  /* 0x00000012000b7c82 */ /* 0x000fe40008000000 */
[----:B------:R0:W-:Y:S02]  /*6f80*/  UTMALDG.3D.MULTICAST [UR8], [UR22], UR24, desc[UR6] ;  /* 0x00000608160073b4 */ /* 0x0001e40008011818 */
[----:B0-----:R-:W-:Y:S05]  /*6f90*/  @P3 BRA `(.L_x_174) ;  /* 0xfffffffc00403947 */ /* 0x001fea000383ffff */
.L_x_170:
[----:B------:R-:W-:Y:S05]  /*6fa0*/  BSYNC B1 ;  /* 0x0000000000017941 */ /* 0x000fea0003800000 */
.L_x_169:
[----:B------:R-:W2:Y:S01]  /*6fb0*/  LDL.64 R24, [R1] ;  /* 0x0000000001187983 */ /* 0x000ea20000100a00 */
[----:B------:R-:W-:Y:S01]  /*6fc0*/  LOP3.LUT P4, RZ, R10, 0xff, RZ, 0xc0, !PT ;  /* 0x000000ff0aff7812 */ /* 0x000fe2000788c0ff */
[----:B------:R-:W-:Y:S01]  /*6fd0*/  VIADD R7, R8, UR40 ;  /* 0x0000002808077c36 */ /* 0x000fe20008000000 */
[----:B------:R-:W-:Y:S01]  /*6fe0*/  ULDC.64 UR4, c[0x0][0x650] ;  /* 0x0001940000047ab9 */ /* 0x000fe20000000a00 */
[----:B------:R-:W-:Y:S01]  /*6ff0*/  IMAD.U32 R8, RZ, RZ, UR40 ;  /* 0x00000028ff087e24 */ /* 0x000fe2000f8e00ff */
[----:B------:R-:W-:Y:S01]  /*7000*/  UISETP.GE.U32.AND UP0, UPT, UR40, 0x5, UPT ;  /* 0x000000052800788c */ /* 0x000fe2000bf06070 */
[----:B------:R-:W-:Y:S01]  /*7010*/  BSSY B1, `(.L_x_175) ;  /* 0x000006c000017945 */ /* 0x000fe20003800000 */
[----:B------:R-:W-:Y:S01]  /*7020*/  ISETP.GT.U32.AND P1, PT, R7, 0x4, PT ;  /* 0x000000040700780c */ /* 0x000fe20003f24070 */
[----:B------:R-:W-:Y:S01]  /*7030*/  IMAD.MOV.U32 R22, RZ, RZ, -0x1 ;  /* 0xffffffffff167424 */ /* 0x000fe200078e00ff */
[----:B------:R-:W-:Y:S01]  /*7040*/  PRMT R10, RZ, 0x7610, R10 ;  /* 0x00007610ff0a7816 */ /* 0x000fe2000000000a */
[----:B------:R-:W-:Y:S01]  /*7050*/  IMAD.MOV.U32 R18, RZ, RZ, -0x1 ;  /* 0xffffffffff127424 */ /* 0x000fe200078e00ff */
[----:B------:R-:W-:Y:S01]  /*7060*/  ISETP.LT.U32.AND P1, PT, R8, 0x5, P1 ;  /* 0x000000050800780c */ /* 0x000fe20000f21070 */
[----:B------:R-:W-:Y:S01]  /*7070*/  IMAD.MOV.U32 R19, RZ, RZ, -0x1 ;  /* 0xffffffffff137424 */ /* 0x000fe200078e00ff */
[----:B------:R-:W-:Y:S01]  /*7080*/  PLOP3.LUT P3, PT, PT, PT, UP0, 0x80, 0x0 ;  /* 0x000000000000781c */ /* 0x000fe20003f6f008 */
[----:B------:R-:W0:Y:S01]  /*7090*/  @P4 S2R R5, SR_CgaCtaId ;  /* 0x0000000000054919 */ /* 0x000e220000008800 */
[----:B------:R-:W-:-:S04]  /*70a0*/  @P4 MOV R4, 0x400 ;  /* 0x0000040000044802 */ /* 0x000fc80000000f00 */
[----:B0-----:R-:W-:Y:S01]  /*70b0*/  @P4 LEA R6, R5, R4, 0x18 ;  /* 0x0000000405064211 */ /* 0x001fe200078ec0ff */
[----:B------:R-:W-:Y:S01]  /*70c0*/  IMAD.WIDE.U32 R4, R7, -0x33333333, RZ ;  /* 0xcccccccd07047825 */ /* 0x000fe200078e00ff */
[----:B------:R-:W-:Y:S02]  /*70d0*/  SEL R4, RZ, 0x1, !P1 ;  /* 0x00000001ff047807 */ /* 0x000fe40004800000 */
[----:B------:R0:W-:Y:S02]  /*70e0*/  @P4 SYNCS.ARRIVE.TRANS64.A1T0 RZ, [R6+URZ+0x88], RZ ;  /* 0x000088ff06ff49a7 */ /* 0x0001e4000810003f */
[----:B------:R-:W-:Y:S02]  /*70f0*/  LOP3.LUT R3, R3, R4, RZ, 0x3c, !PT ;  /* 0x0000000403037212 */ /* 0x000fe400078e3cff */
[----:B------:R-:W-:Y:S02]  /*7100*/  PRMT R4, RZ, 0x7610, R4 ;  /* 0x00007610ff047816 */ /* 0x000fe40000000004 */
[----:B0-----:R-:W-:-:S04]  /*7110*/  SHF.R.U32.HI R6, RZ, 0x2, R5 ;  /* 0x00000002ff067819 */ /* 0x001fc80000011605 */
[----:B------:R-:W-:Y:S01]  /*7120*/  @P3 LOP3.LUT R3, R3, 0x1, R6, 0x78, !PT ;  /* 0x0000000103033812 */ /* 0x000fe200078e7806 */
[----:B------:R-:W-:Y:S01]  /*7130*/  IMAD R8, R6, -0x5, R7 ;  /* 0xfffffffb06087824 */ /* 0x000fe200078e0207 */
[----:B--2---:R-:W-:-:S04]  /*7140*/  IADD3 R16, P4, R16, R24, RZ ;  /* 0x0000001810107210 */ /* 0x004fc80007f9e0ff */
[----:B------:R-:W-:Y:S01]  /*7150*/  ISETP.GE.U32.AND P1, PT, R16, UR4, PT ;  /* 0x0000000410007c0c */ /* 0x000fe2000bf26070 */
[----:B------:R-:W-:-:S05]  /*7160*/  IMAD.X R17, R17, 0x1, R0, P4 ;  /* 0x0000000111117824 */ /* 0x000fca00020e0600 */
[----:B------:R-:W-:-:S13]  /*7170*/  ISETP.GE.U32.AND.EX P1, PT, R17, UR5, PT, P1 ;  /* 0x0000000511007c0c */ /* 0x000fda000bf26110 */
[----:B------:R-:W-:Y:S05]  /*7180*/  @P1 BRA `(.L_x_176) ;  /* 0x0000000400501947 */ /* 0x000fea0003800000 */
[----:B------:R-:W0:Y:S01]  /*7190*/  S2R R13, SR_CTAID.X ;  /* 0x00000000000d7919 */ /* 0x000e220000002500 */
[----:B------:R-:W-:Y:S01]  /*71a0*/  ULDC.64 UR4, c[0x0][0x628] ;  /* 0x00018a0000047ab9 */ /* 0x000fe20000000a00 */
[----:B------:R-:W-:Y:S01]  /*71b0*/  ULDC UR7, c[0x0][0x630] ;  /* 0x00018c0000077ab9 */ /* 0x000fe20000000800 */
[----:B------:R-:W-:Y:S01]  /*71c0*/  ISETP.NE.U32.AND P1, PT, RZ, UR4, PT ;  /* 0x00000004ff007c0c */ /* 0x000fe2000bf25070 */
[----:B------:R-:W1:Y:S01]  /*71d0*/  S2R R14, SR_CTAID.Y ;  /* 0x00000000000e7919 */ /* 0x000e620000002600 */
[----:B------:R-:W-:Y:S01]  /*71e0*/  ULDC UR8, c[0x0][0x150] ;  /* 0x0000540000087ab9 */ /* 0x000fe20000000800 */
[----:B------:R-:W-:Y:S01]  /*71f0*/  IMAD.MOV.U32 R4, RZ, RZ, R16 ;  /* 0x000000ffff047224 */ /* 0x000fe200078e0010 */
[----:B------:R-:W-:Y:S01]  /*7200*/  ISETP.NE.AND.EX P1, PT, RZ, UR5, PT, P1 ;  /* 0x00000005ff007c0c */ /* 0x000fe2000bf25310 */
[----:B------:R-:W-:Y:S01]  /*7210*/  IMAD.MOV.U32 R5, RZ, RZ, R17 ;  /* 0x000000ffff057224 */ /* 0x000fe200078e0011 */
[----:B0-----:R-:W-:-:S11]  /*7220*/  I2FP.F32.U32 R18, R13 ;  /* 0x0000000d00127245 */ /* 0x001fd60000201000 */
[----:B------:R-:W-:Y:S05]  /*7230*/  @!P1 BRA `(.L_x_177) ;  /* 0x0000000000289947 */ /* 0x000fea0003800000 */
[----:B------:R-:W-:Y:S02]  /*7240*/  ULDC UR6, c[0x0][0x634] ;  /* 0x00018d0000067ab9 */ /* 0x000fe40000000800 */
[----:B------:R-:W-:-:S05]  /*7250*/  IADD3 R5, P1, R16, UR6, RZ ;  /* 0x0000000610057c10 */ /* 0x000fca000ff3e0ff */
[----:B------:R-:W-:-:S04]  /*7260*/  IMAD.X R15, RZ, RZ, R17, P1 ;  /* 0x000000ffff0f7224 */ /* 0x000fc800008e0611 */
[----:B------:R-:W-:-:S04]  /*7270*/  IMAD.WIDE.U32 R6, R15, UR4, RZ ;  /* 0x000000040f067c25 */ /* 0x000fc8000f8e00ff */
[----:B------:R-:W-:-:S04]  /*7280*/  IMAD.WIDE.U32 R6, P1, R5, UR5, R6 ;  /* 0x0000000505067c25 */ /* 0x000fc8000f820006 */
[----:B------:R-:W-:-:S04]  /*7290*/  IMAD.WIDE.U32 R4, R5, UR4, RZ ;  /* 0x0000000405047c25 */ /* 0x000fc8000f8e00ff */
[----:B------:R-:W-:Y:S01]  /*72a0*/  IMAD.MOV.U32 R4, RZ, RZ, R7 ;  /* 0x000000ffff047224 */ /* 0x000fe200078e0007 */
[----:B------:R-:W-:Y:S01]  /*72b0*/  IADD3 RZ, P3, R5, R6, RZ ;  /* 0x0000000605ff7210 */ /* 0x000fe20007f7e0ff */
[----:B------:R-:W-:-:S04]  /*72c0*/  IMAD.X R5, RZ, RZ, RZ, P1 ;  /* 0x000000ffff057224 */ /* 0x000fc800008e06ff */
[----:B------:R-:W-:-:S08]  /*72d0*/  IMAD.WIDE.U32.X R4, R15, UR5, R4, P3 ;  /* 0x000000050f047c25 */ /* 0x000fd000098e0404 */
.L_x_177:
[--C-:B------:R-:W-:Y:S01]  /*72e0*/  SHF.R.U64 R19, R4, UR7, R5.reuse ;  /* 0x0000000704137c19 */ /* 0x100fe20008001205 */
[----:B------:R-:W-:Y:S01]  /*72f0*/  FMUL R18, R18, UR8 ;  /* 0x0000000812127c20 */ /* 0x000fe20008400000 */
[----:B------:R-:W-:Y:S01]  /*7300*/  SHF.R.U32.HI R4, RZ, UR7, R5 ;  /* 0x00000007ff047c19 */ /* 0x000fe20008011605 */
[----:B------:R-:W0:Y:S01]  /*7310*/  LDC R6, c[0x0][0x144] ;  /* 0x00005100ff067b82 */ /* 0x000e220000000800 */
[----:B------:R-:W-:Y:S01]  /*7320*/  IADD3 R5, P1, RZ, -R19, RZ ;  /* 0x80000013ff057210 */ /* 0x000fe20007f3e0ff */
[----:B------:R-:W-:Y:S01]  /*7330*/  ULDC UR6, c[0x0][0x154] ;  /* 0x0000550000067ab9 */ /* 0x000fe20000000800 */
[----:B-1----:R-:W-:Y:S01]  /*7340*/  I2FP.F32.U32 R7, R14 ;  /* 0x0000000e00077245 */ /* 0x002fe20000201000 */
[----:B------:R-:W1:Y:S01]  /*7350*/  F2I.U32.TRUNC.NTZ R18, R18 ;  /* 0x0000001200127305 */ /* 0x000e62000020f000 */
[----:B------:R-:W-:Y:S01]  /*7360*/  ULDC.64 UR4, c[0x0][0x620] ;  /* 0x0001880000047ab9 */ /* 0x000fe20000000a00 */
[----:B------:R-:W-:Y:S01]  /*7370*/  IMAD.X R4, RZ, RZ, ~R4, P1 ;  /* 0x000000ffff047224 */ /* 0x000fe200008e0e04 */
[----:B------:R-:W-:Y:S01]  /*7380*/  ISETP.NE.AND P4, PT, R2, 0x1, PT ;  /* 0x000000010200780c */ /* 0x000fe20003f85270 */
[----:B------:R-:W-:Y:S01]  /*7390*/  FMUL R20, R7, UR6 ;  /* 0x0000000607147c20 */ /* 0x000fe20008400000 */
[----:B------:R-:W2:Y:S01]  /*73a0*/  LDC R21, c[0x0][0x148] ;  /* 0x00005200ff157b82 */ /* 0x000ea20000000800 */
[----:B------:R-:W-:Y:S01]  /*73b0*/  IMAD R4, R4, UR4, RZ ;  /* 0x0000000404047c24 */ /* 0x000fe2000f8e02ff */
[----:B------:R-:W-:-:S02]  /*73c0*/  ULDC.64 UR6, c[0x0][0x640] ;  /* 0x0001900000067ab9 */ /* 0x000fc40000000a00 */
[----:B------:R-:W-:Y:S01]  /*73d0*/  ISETP.NE.U32.AND P1, PT, RZ, UR6, PT ;  /* 0x00000006ff007c0c */ /* 0x000fe2000bf25070 */
[----:B------:R-:W3:Y:S01]  /*73e0*/  F2I.U32.TRUNC.NTZ R20, R20 ;  /* 0x0000001400147305 */ /* 0x000ee2000020f000 */
[C---:B------:R-:W-:Y:S02]  /*73f0*/  IMAD R7, R5.reuse, UR5, R4 ;  /* 0x0000000505077c24 */ /* 0x040fe4000f8e0204 */
[----:B------:R-:W-:Y:S01]  /*7400*/  IMAD.WIDE.U32 R4, R5, UR4, R16 ;  /* 0x0000000405047c25 */ /* 0x000fe2000f8e0010 */
[----:B------:R-:W-:Y:S01]  /*7410*/  ULDC UR4, c[0x0][0x618] ;  /* 0x0001860000047ab9 */ /* 0x000fe20000000800 */
[----:B------:R-:W-:Y:S02]  /*7420*/  ISETP.NE.AND.EX P1, PT, RZ, UR7, PT, P1 ;  /* 0x00000007ff007c0c */ /* 0x000fe4000bf25310 */
[----:B------:R-:W-:Y:S02]  /*7430*/  IMAD.IADD R5, R5, 0x1, R7 ;  /* 0x0000000105057824 */ /* 0x000fe400078e0207 */
[----:B-1----:R-:W-:-:S03]  /*7440*/  IMAD.MOV R18, RZ, RZ, -R18 ;  /* 0x000000ffff127224 */ /* 0x002fc600078e0a12 */
[----:B------:R-:W-:Y:S01]  /*7450*/  SHF.R.U64 R15, R4, UR4, R5 ;  /* 0x00000004040f7c19 */ /* 0x000fe20008001205 */
[----:B0-----:R-:W-:Y:S01]  /*7460*/  IMAD R13, R6, R18, R13 ;  /* 0x00000012060d7224 */ /* 0x001fe200078e020d */
[----:B------:R-:W-:Y:S01]  /*7470*/  SHF.R.U32.HI R4, RZ, UR4, R5 ;  /* 0x00000004ff047c19 */ /* 0x000fe20008011605 */
[----:B------:R-:W-:Y:S01]  /*7480*/  ULDC UR4, c[0x0][0x608] ;  /* 0x0001820000047ab9 */ /* 0x000fe20000000800 */
[----:B---3--:R-:W-:Y:S02]  /*7490*/  IMAD.MOV R6, RZ, RZ, -R20 ;  /* 0x000000ffff067224 */ /* 0x008fe400078e0a14 */
[--C-:B------:R-:W-:Y:S02]  /*74a0*/  SHF.R.U64 R18, R15, UR4, R4.reuse ;  /* 0x000000040f127c19 */ /* 0x100fe40008001204 */
[----:B------:R-:W-:Y:S01]  /*74b0*/  SHF.R.U32.HI R5, RZ, UR4, R4 ;  /* 0x00000004ff057c19 */ /* 0x000fe20008011604 */
[----:B------:R-:W-:Y:S01]  /*74c0*/  ULDC UR4, c[0x0][0x658] ;  /* 0x0001960000047ab9 */ /* 0x000fe20000000800 */
[----:B--2---:R-:W-:-:S02]  /*74d0*/  @P4 IMAD R13, R21, R6, R14 ;  /* 0x00000006150d4224 */ /* 0x004fc400078e020e */
[--C-:B------:R-:W-:Y:S02]  /*74e0*/  SHF.R.U64 R14, R18, UR4, R5.reuse ;  /* 0x00000004120e7c19 */ /* 0x100fe40008001205 */
[----:B------:R-:W-:-:S03]  /*74f0*/  SHF.R.U32.HI R21, RZ, UR4, R5 ;  /* 0x00000004ff157c19 */ /* 0x000fc60008011605 */
[----:B------:R-:W-:Y:S02]  /*7500*/  IMAD.MOV.U32 R6, RZ, RZ, R14 ;  /* 0x000000ffff067224 */ /* 0x000fe400078e000e */
[----:B------:R-:W-:Y:S01]  /*7510*/  IMAD.MOV.U32 R5, RZ, RZ, R21 ;  /* 0x000000ffff057224 */ /* 0x000fe200078e0015 */
[----:B------:R-:W-:Y:S06]  /*7520*/  @!P1 BRA `(.L_x_178) ;  /* 0x00000000002c9947 */ /* 0x000fec0003800000 */
        /* <DEDUP_REMOVED lines=9> */
[----:B------:R-:W-:-:S04]  /*75c0*/  IMAD.WIDE.U32.X R4, R21, UR7, R4, P3 ;  /* 0x0000000715047c25 */ /* 0x000fc800098e0404 */
[----:B------:R-:W-:-:S07]  /*75d0*/  IMAD.MOV.U32 R6, RZ, RZ, R4 ;  /* 0x000000ffff067224 */ /* 0x000fce00078e0004 */
.L_x_178:
[----:B------:R-:W-:Y:S01]  /*75e0*/  ULDC UR4, c[0x0][0x648] ;  /* 0x0001920000047ab9 */ /* 0x000fe20000000800 */
[----:B------:R-:W-:Y:S01]  /*75f0*/  LOP3.LUT R4, R18, UR16, RZ, 0xc0, !PT ;  /* 0x0000001012047c12 */ /* 0x000fe2000f8ec0ff */
[----:B------:R-:W-:Y:S01]  /*7600*/  ULDC UR5, c[0x0][0x610] ;  /* 0x0001840000057ab9 */ /* 0x000fe20000000800 */
[----:B------:R-:W-:Y:S01]  /*7610*/  SHF.R.U64 R5, R6, UR4, R5 ;  /* 0x0000000406057c19 */ /* 0x000fe20008001205 */
[----:B------:R-:W-:Y:S01]  /*7620*/  ULDC UR4, c[0x0][0x638] ;  /* 0x00018e0000047ab9 */ /* 0x000fe20000000800 */
[----:B------:R-:W-:-:S03]  /*7630*/  LOP3.LUT R15, R15, UR15, RZ, 0xc0, !PT ;  /* 0x0000000f0f0f7c12 */ /* 0x000fc6000f8ec0ff */
[----:B------:R-:W-:Y:S02]  /*7640*/  IMAD.MOV R7, RZ, RZ, -R5 ;  /* 0x000000ffff077224 */ /* 0x000fe400078e0a05 */
[----:B------:R-:W-:Y:S02]  /*7650*/  IMAD R4, R5, UR17, R4 ;  /* 0x0000001105047c24 */ /* 0x000fe4000f8e0204 */
[----:B------:R-:W-:Y:S01]  /*7660*/  IMAD R14, R7, UR4, R14 ;  /* 0x00000004070e7c24 */ /* 0x000fe2000f8e020e */
[----:B------:R-:W-:Y:S01]  /*7670*/  ULDC UR4, c[0x0][0x600] ;  /* 0x0001800000047ab9 */ /* 0x000fe20000000800 */
[----:B------:R-:W-:Y:S02]  /*7680*/  IMAD R13, R4, UR5, R13 ;  /* 0x00000005040d7c24 */ /* 0x000fe4000f8e020d */
[----:B------:R-:W-:Y:S02]  /*7690*/  IMAD R14, R14, UR4, R15 ;  /* 0x000000040e0e7c24 */ /* 0x000fe4000f8e020f */
[----:B------:R-:W-:-:S03]  /*76a0*/  IMAD.MOV.U32 R4, RZ, RZ, 0x1 ;  /* 0x00000001ff047424 */ /* 0x000fc600078e00ff */
[----:B------:R-:W-:Y:S02]  /*76b0*/  SEL R18, R14, R13, !P4 ;  /* 0x0000000d0e127207 */ /* 0x000fe40006000000 */
[----:B------:R-:W-:-:S07]  /*76c0*/  SEL R22, R13, R14, !P4 ;  /* 0x0000000e0d167207 */ /* 0x000fce0006000000 */
.L_x_176:
[----:B------:R-:W-:Y:S05]  /*76d0*/  BSYNC B1 ;  /* 0x0000000000017941 */ /* 0x000fea0003800000 */
.L_x_175:
[----:B------:R-:W-:-:S13]  /*76e0*/  LOP3.LUT P1, RZ, R4, 0xff, RZ, 0xc0, !PT ;  /* 0x000000ff04ff7812 */ /* 0x000fda000782c0ff */
[----:B------:R-:W-:Y:S05]  /*76f0*/  @P1 BRA `(.L_x_179) ;  /* 0xfffffff400341947 */ /* 0x000fea000383ffff */
[----:B------:R-:W-:Y:S05]  /*7700*/  BSYNC B0 ;  /* 0x0000000000007941 */ /* 0x000fea0003800000 */
.L_x_167:
[----:B------:R-:W-:-:S03]  /*7710*/  UMOV UR4, 0xffffffff ;  /* 0xffffffff00047882 */ /* 0x000fc60000000000 */
[----:B------:R-:W-:Y:S05]  /*7720*/  BRA.DIV UR4, `(.L_x_180) ;  /* 0x00000006046c7947 */ /* 0x000fea000b800000 */
[----:B------:R-:W-:-:S13]  /*7730*/  ELECT P6, URZ, PT ;  /* 0x00000000003f782f */ /* 0x000fda00038c0000 */
.L_x_197:
[----:B------:R-:W-:Y:S04]  /*7740*/  BSSY B0, `(.L_x_181) ;  /* 0x0000034000007945 */ /* 0x000fe80003800000 */
[----:B------:R-:W-:Y:S05]  /*7750*/  @!P6 BRA `(.L_x_182) ;  /* 0x0000000000c8e947 */ /* 0x000fea0003800000 */
[----:B------:R-:W-:-:S04]  /*7760*/  LOP3.LUT R23, R23, 0x2, RZ, 0xfc, !PT ;  /* 0x0000000217177812 */ /* 0x000fc800078efcff */
[----:B------:R-:W-:-:S13]  /*7770*/  ISETP.NE.AND P0, PT, R23, 0x3, PT ;  /* 0x000000031700780c */ /* 0x000fda0003f05270 */
[----:B------:R-:W-:Y:S05]  /*7780*/  @!P0 BRA `(.L_x_183) ;  /* 0x0000000000048947 */ /* 0x000fea0003800000 */
[----:B------:R-:W-:Y:S01]  /*7790*/  BPT.TRAP 0x1 ;  /* 0x000000040000795c */ /* 0x000fe20000300000 */
.L_x_183:
[----:B------:R-:W0:Y:S01]  /*77a0*/  S2R R5, SR_CgaCtaId ;  /* 0x0000000000057919 */ /* 0x000e220000008800 */
[----:B------:R-:W-:Y:S02]  /*77b0*/  MOV R0, 0x400 ;  /* 0x0000040000007802 */ /* 0x000fe40000000f00 */
[----:B------:R-:W-:Y:S02]  /*77c0*/  SHF.L.U32 R2, R3, 0x1f, RZ ;  /* 0x0000001f03027819 */ /* 0x000fe400000006ff */
[----:B0-----:R-:W-:-:S05]  /*77d0*/  LEA R5, R5, R0, 0x18 ;  /* 0x0000000005057211 */ /* 0x001fca00078ec0ff */
[----:B------:R-:W-:-:S04]  /*77e0*/  VIADD R5, R5, 0x28 ;  /* 0x0000002805057836 */ /* 0x000fc80000000000 */
[C---:B------:R-:W-:Y:S02]  /*77f0*/  IMAD R7, R8.reuse, 0x8, R5 ;  /* 0x0000000808077824 */ /* 0x040fe400078e0205 */
[----:B------:R-:W-:Y:S02]  /*7800*/  VIADD R8, R8, 0x1 ;  /* 0x0000000108087836 */ /* 0x000fe40000000000 */
[----:B------:R-:W0:Y:S03]  /*7810*/  SYNCS.PHASECHK.TRANS64.TRYWAIT P0, [R7+URZ], R2 ;  /* 0x00000002070075a7 */ /* 0x000e26000800017f */
[----:B------:R-:W-:-:S04]  /*7820*/  ISETP.NE.AND P1, PT, R8, 0x5, PT ;  /* 0x000000050800780c */ /* 0x000fc80003f25270 */
[----:B------:R-:W-:Y:S02]  /*7830*/  SEL R0, RZ, 0x1, P1 ;  /* 0x00000001ff007807 */ /* 0x000fe40000800000 */
[----:B------:R-:W-:Y:S02]  /*7840*/  SEL R8, R8, RZ, P1 ;  /* 0x000000ff08087207 */ /* 0x000fe40000800000 */
[----:B------:R-:W-:-:S03]  /*7850*/  LOP3.LUT R9, R3, R0, RZ, 0x3c, !PT ;  /* 0x0000000003097212 */ /* 0x000fc600078e3cff */
[----:B------:R-:W-:Y:S01]  /*7860*/  IMAD R6, R8, 0x8, R5 ;  /* 0x0000000808067824 */ /* 0x000fe200078e0205 */
[----:B------:R-:W-:Y:S01]  /*7870*/  SHF.L.U32 R3, R9, 0x1f, RZ ;  /* 0x0000001f09037819 */ /* 0x000fe200000006ff */
[----:B0-----:R-:W-:Y:S06]  /*7880*/  @!P0 BRA `(.L_x_184) ;  /* 0x0000000400348947 */ /* 0x001fec0003800000 */
.L_x_198:
[----:B------:R-:W1:Y:S01]  /*7890*/  SYNCS.PHASECHK.TRANS64.TRYWAIT P0, [R6+URZ], R3 ;  /* 0x00000003060075a7 */ /* 0x000e62000800017f */
[----:B------:R-:W-:-:S05]  /*78a0*/  VIADD R0, R8, 0x1 ;  /* 0x0000000108007836 */ /* 0x000fca0000000000 */
[----:B------:R-:W-:-:S04]  /*78b0*/  ISETP.NE.AND P1, PT, R0, 0x5, PT ;  /* 0x000000050000780c */ /* 0x000fc80003f25270 */
[----:B0-----:R-:W-:Y:S02]  /*78c0*/  SEL R2, RZ, 0x1, P1 ;  /* 0x00000001ff027807 */ /* 0x001fe40000800000 */
[----:B------:R-:W-:Y:S02]  /*78d0*/  SEL R0, R0, RZ, P1 ;  /* 0x000000ff00007207 */ /* 0x000fe40000800000 */
[----:B------:R-:W-:-:S03]  /*78e0*/  LOP3.LUT R9, R9, R2, RZ, 0x3c, !PT ;  /* 0x0000000209097212 */ /* 0x000fc600078e3cff */
[----:B------:R-:W-:Y:S01]  /*78f0*/  IMAD R7, R0, 0x8, R5 ;  /* 0x0000000800077824 */ /* 0x000fe200078e0205 */
[----:B------:R-:W-:Y:S01]  /*7900*/  SHF.L.U32 R4, R9, 0x1f, RZ ;  /* 0x0000001f09047819 */ /* 0x000fe200000006ff */
[----:B-1----:R-:W-:Y:S06]  /*7910*/  @!P0 BRA `(.L_x_185) ;  /* 0x0000000400248947 */ /* 0x002fec0003800000 */
.L_x_199:
[----:B------:R-:W1:Y:S01]  /*7920*/  SYNCS.PHASECHK.TRANS64.TRYWAIT P0, [R7+URZ], R4 ;  /* 0x00000004070075a7 */ /* 0x000e62000800017f */
[----:B------:R-:W-:-:S05]  /*7930*/  VIADD R0, R0, 0x1 ;  /* 0x0000000100007836 */ /* 0x000fca0000000000 */
[----:B------:R-:W-:-:S04]  /*7940*/  ISETP.NE.AND P1, PT, R0, 0x5, PT ;  /* 0x000000050000780c */ /* 0x000fc80003f25270 */
[----:B------:R-:W-:Y:S02]  /*7950*/  SEL R2, RZ, 0x1, P1 ;  /* 0x00000001ff027807 */ /* 0x000fe40000800000 */
[----:B------:R-:W-:Y:S02]  /*7960*/  SEL R0, R0, RZ, P1 ;  /* 0x000000ff00007207 */ /* 0x000fe40000800000 */
[----:B------:R-:W-:-:S03]  /*7970*/  LOP3.LUT R9, R9, R2, RZ, 0x3c, !PT ;  /* 0x0000000209097212 */ /* 0x000fc600078e3cff */
[----:B0-----:R-:W-:Y:S01]  /*7980*/  IMAD R6, R0, 0x8, R5 ;  /* 0x0000000800067824 */ /* 0x001fe200078e0205 */
[----:B------:R-:W-:Y:S01]  /*7990*/  SHF.L.U32 R3, R9, 0x1f, RZ ;  /* 0x0000001f09037819 */ /* 0x000fe200000006ff */
[----:B-1----:R-:W-:Y:S06]  /*79a0*/  @!P0 BRA `(.L_x_186) ;  /* 0x0000000400148947 */ /* 0x002fec0003800000 */
.L_x_200:
[----:B------:R-:W1:Y:S01]  /*79b0*/  SYNCS.PHASECHK.TRANS64.TRYWAIT P0, [R6+URZ], R3 ;  /* 0x00000003060075a7 */ /* 0x000e62000800017f */
[----:B------:R-:W-:-:S05]  /*79c0*/  VIADD R0, R0, 0x1 ;  /* 0x0000000100007836 */ /* 0x000fca0000000000 */
[----:B------:R-:W-:-:S04]  /*79d0*/  ISETP.NE.AND P1, PT, R0, 0x5, PT ;  /* 0x000000050000780c */ /* 0x000fc80003f25270 */
[----:B------:R-:W-:Y:S02]  /*79e0*/  SEL R2, RZ, 0x1, P1 ;  /* 0x00000001ff027807 */ /* 0x000fe40000800000 */
[----:B------:R-:W-:Y:S02]  /*79f0*/  SEL R0, R0, RZ, P1 ;  /* 0x000000ff00007207 */ /* 0x000fe40000800000 */
[----:B------:R-:W-:Y:S01]  /*7a00*/  LOP3.LUT R2, R9, R2, RZ, 0x3c, !PT ;  /* 0x0000000209027212 */ /* 0x000fe200078e3cff */
[----:B-1----:R-:W-:Y:S06]  /*7a10*/  @!P0 BRA `(.L_x_187) ;  /* 0x00000004000c8947 */ /* 0x002fec0003800000 */
.L_x_201:
[----:B------:R-:W-:Y:S01]  /*7a20*/  IMAD R5, R0, 0x8, R5 ;  /* 0x0000000800057824 */ /* 0x000fe200078e0205 */
[----:B------:R-:W-:-:S07]  /*7a30*/  SHF.L.U32 R0, R2, 0x1f, RZ ;  /* 0x0000001f02007819 */ /* 0x000fce00000006ff */
.L_x_188:
[----:B--2---:R2:W3:Y:S02]  /*7a40*/  SYNCS.PHASECHK.TRANS64.TRYWAIT P0, [R5+URZ], R0 ;  /* 0x00000000050075a7 */ /* 0x0044e4000800017f */
[----:B---3--:R-:W-:Y:S05]  /*7a50*/  @!P0 NANOSLEEP.SYNCS 0x989680 ;  /* 0x009896800000895d */ /* 0x008fea0003900000 */
[----:B------:R-:W3:Y:S02]  /*7a60*/  @!P0 SYNCS.PHASECHK.TRANS64 P0, [R5+URZ], R0 ;  /* 0x00000000050085a7 */ /* 0x000ee4000800007f */
[----:B---3--:R-:W-:Y:S05]  /*7a70*/  @!P0 BRA `(.L_x_188) ;  /* 0xfffffffc00f08947 */ /* 0x008fea000383ffff */
.L_x_182:
[----:B------:R-:W-:Y:S05]  /*7a80*/  BSYNC B0 ;  /* 0x0000000000007941 */ /* 0x000fea0003800000 */
.L_x_181:
[----:B------:R-:W-:Y:S05]  /*7a90*/  EXIT ;  /* 0x000000000000794d */ /* 0x000fea0003800000 */
.L_x_19:
[----:B0-----:R-:W-:-:S04]  /*7aa0*/  IMAD.U32 R3, RZ, RZ, UR43 ;  /* 0x0000002bff037e24 */ /* 0x001fc8000f8e00ff */
[----:B------:R0:W1:Y:S03]  /*7ab0*/  SYNCS.PHASECHK.TRANS64.TRYWAIT P0, [R3+URZ+-0x8], R0 ;  /* 0xfffff800030075a7 */ /* 0x000066000800017f */
[----:B-1----:R-:W-:Y:S05]  /*7ac0*/  @!P0 NANOSLEEP.SYNCS 0x989680 ;  /* 0x009896800000895d */ /* 0x002fea0003900000 */
[----:B------:R-:W1:Y:S02]  /*7ad0*/  @!P0 SYNCS.PHASECHK.TRANS64 P0, [R3+URZ+-0x8], R0 ;  /* 0xfffff800030085a7 */ /* 0x000e64000800007f */
[----:B-1----:R-:W-:Y:S05]  /*7ae0*/  @!P0 BRA `(.L_x_19) ;  /* 0xfffffffc00ec8947 */ /* 0x002fea000383ffff */
[----:B------:R-:W-:Y:S05]  /*7af0*/  BRA `(.L_x_189) ;  /* 0xffffff9c00347947 */ /* 0x000fea000383ffff */
.L_x_24:
[----:B-1----:R1:W2:Y:S02]  /*7b00*/  SYNCS.PHASECHK.TRANS64.TRYWAIT P1, [R3+URZ], R0 ;  /* 0x00000000030075a7 */ /* 0x0022a4000802017f */
[----:B--2---:R-:W-:Y:S05]  /*7b10*/  @!P1 NANOSLEEP.SYNCS 0x989680 ;  /* 0x009896800000995d */ /* 0x004fea0003900000 */
[----:B------:R-:W2:Y:S02]  /*7b20*/  @!P1 SYNCS.PHASECHK.TRANS64 P1, [R3+URZ], R0 ;  /* 0x00000000030095a7 */ /* 0x000ea4000802007f */
[----:B--2---:R-:W-:Y:S05]  /*7b30*/  @!P1 BRA `(.L_x_24) ;  /* 0xfffffffc00f09947 */ /* 0x004fea000383ffff */
[----:B------:R-:W-:Y:S05]  /*7b40*/  BRA `(.L_x_23) ;  /* 0xffffff9c00a87947 */ /* 0x000fea000383ffff */
.L_x_29:
[----:B-1----:R-:W-:-:S04]  /*7b50*/  IMAD.U32 R5, RZ, RZ, UR4 ;  /* 0x00000004ff057e24 */ /* 0x002fc8000f8e00ff */
[----:B------:R1:W2:Y:S03]  /*7b60*/  SYNCS.PHASECHK.TRANS64.TRYWAIT P1, [R5+URZ], R4 ;  /* 0x00000004050075a7 */ /* 0x0002a6000802017f */
[----:B--2---:R-:W-:Y:S05]  /*7b70*/  @!P1 NANOSLEEP.SYNCS 0x989680 ;  /* 0x009896800000995d */ /* 0x004fea0003900000 */
[----:B------:R-:W2:Y:S02]  /*7b80*/  @!P1 SYNCS.PHASECHK.TRANS64 P1, [R5+URZ], R4 ;  /* 0x00000004050095a7 */ /* 0x000ea4000802007f */
[----:B--2---:R-:W-:Y:S05]  /*7b90*/  @!P1 BRA `(.L_x_29) ;  /* 0xfffffffc00ec9947 */ /* 0x004fea000383ffff */
[----:B------:R-:W-:Y:S05]  /*7ba0*/  BRA `(.L_x_28) ;  /* 0xffffffa000787947 */ /* 0x000fea000383ffff */
.L_x_35:
[----:B0-----:R-:W-:-:S04]  /*7bb0*/  IMAD.U32 R3, RZ, RZ, UR43 ;  /* 0x0000002bff037e24 */ /* 0x001fc8000f8e00ff */
[----:B------:R0:W1:Y:S03]  /*7bc0*/  SYNCS.PHASECHK.TRANS64.TRYWAIT P0, [R3+URZ+0x8], R0 ;  /* 0x00000800030075a7 */ /* 0x000066000800017f */
[----:B-1----:R-:W-:Y:S05]  /*7bd0*/  @!P0 NANOSLEEP.SYNCS 0x989680 ;  /* 0x009896800000895d */ /* 0x002fea0003900000 */
[----:B------:R-:W1:Y:S02]  /*7be0*/  @!P0 SYNCS.PHASECHK.TRANS64 P0, [R3+URZ+0x8], R0 ;  /* 0x00000800030085a7 */ /* 0x000e64000800007f */
[----:B-1----:R-:W-:Y:S05]  /*7bf0*/  @!P0 BRA `(.L_x_35) ;  /* 0xfffffffc00ec8947 */ /* 0x002fea000383ffff */
[----:B------:R-:W-:Y:S05]  /*7c00*/  BRA `(.L_x_190) ;  /* 0xffffffa400b87947 */ /* 0x000fea000383ffff */
.L_x_168:
[----:B------:R-:W-:Y:S01]  /*7c10*/  BSSY B1, `(.L_x_191) ;  /* 0x0000006000017945 */ /* 0x000fe20003800000 */
[----:B------:R-:W-:-:S07]  /*7c20*/  IMAD.MOV.U32 R15, RZ, RZ, -0x1 ;  /* 0xffffffffff0f7424 */ /* 0x000fce00078e00ff */
[----:B-----5:R-:W-:Y:S05]  /*7c30*/  WARPSYNC.COLLECTIVE R15, `(.L_x_192) ;  /* 0x000000000f0c7348 */ /* 0x020fea0003c00000 */
[----:B------:R-:W-:Y:S02]  /*7c40*/  ELECT P6, UR62, PT ;  /* 0x00000000003e782f */ /* 0x000fe400038c0000 */
[----:B------:R-:W-:Y:S01]  /*7c50*/  MOV R14, UR62 ;  /* 0x0000003e000e7c02 */ /* 0x000fe20008000f00 */
[----:B-----5:R-:W-:Y:S10]  /*7c60*/  ENDCOLLECTIVE ;  /* 0x000000000000791b */ /* 0x020ff40003800000 */
.L_x_192:
[----:B------:R-:W-:Y:S05]  /*7c70*/  BSYNC B1 ;  /* 0x0000000000017941 */ /* 0x000fea0003800000 */
.L_x_191:
[----:B------:R-:W-:Y:S05]  /*7c80*/  BRA `(.L_x_193) ;  /* 0xffffffec00dc7947 */ /* 0x000fea000383ffff */
.L_x_171:
[----:B-1----:R1:W2:Y:S02]  /*7c90*/  SYNCS.PHASECHK.TRANS64.TRYWAIT P1, [R13+URZ+0x28], R6 ;  /* 0x000028060d0075a7 */ /* 0x0022a4000802017f */
[----:B--2---:R-:W-:Y:S05]  /*7ca0*/  @!P1 NANOSLEEP.SYNCS 0x989680 ;  /* 0x009896800000995d */ /* 0x004fea0003900000 */
[----:B------:R-:W2:Y:S02]  /*7cb0*/  @!P1 SYNCS.PHASECHK.TRANS64 P1, [R13+URZ+0x28], R6 ;  /* 0x000028060d0095a7 */ /* 0x000ea4000802007f */
[----:B--2---:R-:W-:Y:S05]  /*7cc0*/  @!P1 BRA `(.L_x_171) ;  /* 0xfffffffc00f09947 */ /* 0x004fea000383ffff */
[----:B------:R-:W-:Y:S05]  /*7cd0*/  BRA `(.L_x_194) ;  /* 0xfffffff000107947 */ /* 0x000fea000383ffff */
.L_x_180:
[----:B------:R-:W-:Y:S01]  /*7ce0*/  BSSY B0, `(.L_x_195) ;  /* 0x0000006000007945 */ /* 0x000fe20003800000 */
[----:B------:R-:W-:-:S07]  /*7cf0*/  IMAD.MOV.U32 R15, RZ, RZ, -0x1 ;  /* 0xffffffffff0f7424 */ /* 0x000fce00078e00ff */
[----:B-----5:R-:W-:Y:S05]  /*7d00*/  WARPSYNC.COLLECTIVE R15, `(.L_x_196) ;  /* 0x000000000f0c7348 */ /* 0x020fea0003c00000 */
[----:B------:R-:W-:Y:S02]  /*7d10*/  ELECT P6, UR62, PT ;  /* 0x00000000003e782f */ /* 0x000fe400038c0000 */
[----:B------:R-:W-:Y:S01]  /*7d20*/  MOV R14, UR62 ;  /* 0x0000003e000e7c02 */ /* 0x000fe20008000f00 */
[----:B-----5:R-:W-:Y:S10]  /*7d30*/  ENDCOLLECTIVE ;  /* 0x000000000000791b */ /* 0x020ff40003800000 */
.L_x_196:
[----:B------:R-:W-:Y:S05]  /*7d40*/  BSYNC B0 ;  /* 0x0000000000007941 */ /* 0x000fea0003800000 */
.L_x_195:
[----:B------:R-:W-:Y:S05]  /*7d50*/  BRA `(.L_x_197) ;  /* 0xfffffff800787947 */ /* 0x000fea000383ffff */
.L_x_184:
[----:B0-----:R0:W1:Y:S02]  /*7d60*/  SYNCS.PHASECHK.TRANS64.TRYWAIT P0, [R7+URZ], R2 ;  /* 0x00000002070075a7 */ /* 0x001064000800017f */
[----:B-1----:R-:W-:Y:S05]  /*7d70*/  @!P0 NANOSLEEP.SYNCS 0x989680 ;  /* 0x009896800000895d */ /* 0x002fea0003900000 */
[----:B------:R-:W1:Y:S02]  /*7d80*/  @!P0 SYNCS.PHASECHK.TRANS64 P0, [R7+URZ], R2 ;  /* 0x00000002070085a7 */ /* 0x000e64000800007f */
[----:B-1----:R-:W-:Y:S05]  /*7d90*/  @!P0 BRA `(.L_x_184) ;  /* 0xfffffffc00f08947 */ /* 0x002fea000383ffff */
[----:B------:R-:W-:Y:S05]  /*7da0*/  BRA `(.L_x_198) ;  /* 0xfffffff800b87947 */ /* 0x000fea000383ffff */
.L_x_185:
[----:B0-----:R0:W1:Y:S02]  /*7db0*/  SYNCS.PHASECHK.TRANS64.TRYWAIT P0, [R6+URZ], R3 ;  /* 0x00000003060075a7 */ /* 0x001064000800017f */
[----:B-1----:R-:W-:Y:S05]  /*7dc0*/  @!P0 NANOSLEEP.SYNCS 0x989680 ;  /* 0x009896800000895d */ /* 0x002fea0003900000 */
[----:B------:R-:W1:Y:S02]  /*7dd0*/  @!P0 SYNCS.PHASECHK.TRANS64 P0, [R6+URZ], R3 ;  /* 0x00000003060085a7 */ /* 0x000e64000800007f */
[----:B-1----:R-:W-:Y:S05]  /*7de0*/  @!P0 BRA `(.L_x_185) ;  /* 0xfffffffc00f08947 */ /* 0x002fea000383ffff */
[----:B------:R-:W-:Y:S05]  /*7df0*/  BRA `(.L_x_199) ;  /* 0xfffffff800c87947 */ /* 0x000fea000383ffff */
.L_x_186:
[----:B0-----:R0:W1:Y:S02]  /*7e00*/  SYNCS.PHASECHK.TRANS64.TRYWAIT P0, [R7+URZ], R4 ;  /* 0x00000004070075a7 */ /* 0x001064000800017f */
[----:B-1----:R-:W-:Y:S05]  /*7e10*/  @!P0 NANOSLEEP.SYNCS 0x989680 ;  /* 0x009896800000895d */ /* 0x002fea0003900000 */
[----:B------:R-:W1:Y:S02]  /*7e20*/  @!P0 SYNCS.PHASECHK.TRANS64 P0, [R7+URZ], R4 ;  /* 0x00000004070085a7 */ /* 0x000e64000800007f */
[----:B-1----:R-:W-:Y:S05]  /*7e30*/  @!P0 BRA `(.L_x_186) ;  /* 0xfffffffc00f08947 */ /* 0x002fea000383ffff */
[----:B------:R-:W-:Y:S05]  /*7e40*/  BRA `(.L_x_200) ;  /* 0xfffffff800d87947 */ /* 0x000fea000383ffff */
.L_x_187:
[----:B-1----:R1:W2:Y:S02]  /*7e50*/  SYNCS.PHASECHK.TRANS64.TRYWAIT P0, [R6+URZ], R3 ;  /* 0x00000003060075a7 */ /* 0x0022a4000800017f */
[----:B--2---:R-:W-:Y:S05]  /*7e60*/  @!P0 NANOSLEEP.SYNCS 0x989680 ;  /* 0x009896800000895d */ /* 0x004fea0003900000 */
[----:B------:R-:W2:Y:S02]  /*7e70*/  @!P0 SYNCS.PHASECHK.TRANS64 P0, [R6+URZ], R3 ;  /* 0x00000003060085a7 */ /* 0x000ea4000800007f */
[----:B--2---:R-:W-:Y:S05]  /*7e80*/  @!P0 BRA `(.L_x_187) ;  /* 0xfffffffc00f08947 */ /* 0x004fea000383ffff */
[----:B------:R-:W-:Y:S05]  /*7e90*/  BRA `(.L_x_201) ;  /* 0xfffffff800e07947 */ /* 0x000fea000383ffff */
.L_x_202:
[----:B------:R-:W-:-:S00]  /*7ea0*/  BRA `(.L_x_202) ;  /* 0xfffffffc00fc7947 */ /* 0x000fc0000383ffff */
[----:B------:R-:W-:-:S00]  /*7eb0*/  NOP ;  /* 0x0000000000007918 */ /* 0x000fc00000000000 */
        /* <DEDUP_REMOVED lines=12> */
.L_x_203:


//--------------------- .nv.global.init           --------------------------
	.section	.nv.global.init,"aw",@progbits
.nv.global.init:
	.type		$str$22,@object
	.size		$str$22,($str$23 - $str$22)
$str$22:
        /*0000*/ 	.byte	0x6b, 0x5f, 0x74, 0x69, 0x6c, 0x65, 0x5f, 0x63, 0x6f, 0x75, 0x6e, 0x74, 0x20, 0x3e, 0x3d, 0x20
        /*0010*/ 	.byte	0x31, 0x00
	.type		$str$23,@object
	.size		$str$23,(__unnamed_1 - $str$23)
$str$23:
        /*0012*/ 	.byte	0x2f, 0x74, 0x6d, 0x70, 0x2f, 0x63, 0x75, 0x74, 0x6c, 0x61, 0x73, 0x73, 0x5f, 0x73, 0x77, 0x65
        /*0022*/ 	.byte	0x65, 0x70, 0x5f, 0x73, 0x72, 0x63, 0x2f, 0x69, 0x6e, 0x63, 0x6c, 0x75, 0x64, 0x65, 0x2f, 0x63
        /*0032*/ 	.byte	0x75, 0x74, 0x6c, 0x61, 0x73, 0x73, 0x2f, 0x67, 0x65, 0x6d, 0x6d, 0x2f, 0x63, 0x6f, 0x6c, 0x6c
        /*0042*/ 	.byte	0x65, 0x63, 0x74, 0x69, 0x76, 0x65, 0x2f, 0x73, 0x6d, 0x39, 0x30, 0x5f, 0x6d, 0x6d, 0x61, 0x5f
        /*0052*/ 	.byte	0x74, 0x6d, 0x61, 0x5f, 0x67, 0x6d, 0x6d, 0x61, 0x5f, 0x73, 0x73, 0x5f, 0x77, 0x61, 0x72, 0x70
        /*0062*/ 	.byte	0x73, 0x70, 0x65, 0x63, 0x69, 0x61, 0x6c, 0x69, 0x7a, 0x65, 0x64, 0x2e, 0x68, 0x70, 0x70, 0x00
	.type		__unnamed_1,@object
	.size		__unnamed_1,(.L_0 - __unnamed_1)
__unnamed_1:
        /*0072*/ 	.byte	0x76, 0x6f, 0x69, 0x64, 0x20, 0x63, 0x75, 0x74, 0x6c, 0x61, 0x73, 0x73, 0x3a, 0x3a, 0x67, 0x65
        /* <DEDUP_REMOVED lines=177> */
        /*0b92*/ 	.byte	0x69, 0x74, 0x79, 0x5d, 0x00
.L_0:


//--------------------- .nv.shared._ZN7cutlass13device_kernelINS_4gemm6kernel13GemmUniversalIN4cute5tupleIJiiiiEEENS1_10collective13CollectiveMmaINS1_34MainloopSm90TmaGmmaWarpSpecializedILi5ENS5_IJNS4_1CILi2EEENSA_ILi1EEESC_EEENS1_32KernelTmaWarpSpecializedPingpongEEENS5_IJNSA_ILi64EEENSA_ILi128EEENSA_ILi32EEEEEENS_10tfloat32_tENS5_IJlSC_lEEESK_SL_NS4_8TiledMMAINS4_8MMA_AtomIJNS4_4SM904GMMA30MMA_64x128x8_F32TF32TF32_SS_TNILNSP_7ScaleInE1ELSR_1EEEEEENS4_6LayoutINS5_IJSC_SC_SC_EEENS5_IJNSA_ILi0EEESW_SW_EEEEENS5_IJNS4_10UnderscoreESZ_SZ_EEEEENS4_13SM90_TMA_LOADENS4_14ComposedLayoutINS4_7SwizzleILi3ELi4ELi3EEENS4_18smem_ptr_flag_bitsILi32EEENSU_INS5_IJNSA_ILi8EEESI_EEENS5_IJSI_SC_EEEEEEEvNS4_8identityENS4_23SM90_TMA_LOAD_MULTICASTES1C_vS1D_EENS_8epilogue10collective6detail29Sm90TmaWarpSpecializedAdapterINS1H_15DefaultEpilogueISK_SL_SL_NS1G_6thread17LinearCombinationISK_Li1EffLNS1L_9ScaleType4KindE0ELNS_15FloatRoundStyleE2ESK_EENS1_15EpilogueDefaultEEEEEvvEEEEvNT_6ParamsE --------------------------
	.section	.nv.shared._ZN7cutlass13device_kernelINS_4gemm6kernel13GemmUniversalIN4cute5tupleIJiiiiEEENS1_10collective13CollectiveMmaINS1_34MainloopSm90TmaGmmaWarpSpecializedILi5ENS5_IJNS4_1CILi2EEENSA_ILi1EEESC_EEENS1_32KernelTmaWarpSpecializedPingpongEEENS5_IJNSA_ILi64EEENSA_ILi128EEENSA_ILi32EEEEEENS_10tfloat32_tENS5_IJlSC_lEEESK_SL_NS4_8TiledMMAINS4_8MMA_AtomIJNS4_4SM904GMMA30MMA_64x128x8_F32TF32TF32_SS_TNILNSP_7ScaleInE1ELSR_1EEEEEENS4_6LayoutINS5_IJSC_SC_SC_EEENS5_IJNSA_ILi0EEESW_SW_EEEEENS5_IJNS4_10UnderscoreESZ_SZ_EEEEENS4_13SM90_TMA_LOADENS4_14ComposedLayoutINS4_7SwizzleILi3ELi4ELi3EEENS4_18smem_ptr_flag_bitsILi32EEENSU_INS5_IJNSA_ILi8EEESI_EEENS5_IJSI_SC_EEEEEEEvNS4_8identityENS4_23SM90_TMA_LOAD_MULTICASTES1C_vS1D_EENS_8epilogue10collective6detail29Sm90TmaWarpSpecializedAdapterINS1H_15DefaultEpilogueISK_SL_SL_NS1G_6thread17LinearCombinationISK_Li1EffLNS1L_9ScaleType4KindE0ELNS_15FloatRoundStyleE2ESK_EENS1_15EpilogueDefaultEEEEEvvEEEEvNT_6ParamsE,"aw",@nobits
	.sectionflags	@""
	.align	16
	.zero		1024


//--------------------- .nv.shared.reserved.0     --------------------------
	.section	.nv.shared.reserved.0,"aw",@nobits
	.weak		__nv_reservedSMEM_offset_0_alias
	.size		__nv_reservedSMEM_offset_0_alias, 0, 0
	.other		__nv_reservedSMEM_offset_0_alias,@"STO_CUDA_RESERVED_SHARED STV_DEFAULT"
__nv_reservedSMEM_offset_0_alias:
	.zero		0


//--------------------- .nv.global                --------------------------
	.section	.nv.global,"aw",@nobits
.nv.global:
	.type		_ZN39_INTERNAL_f161a8e0_4_k_cu_9ed22c45_71124cute1_E,@object
	.size		_ZN39_INTERNAL_f161a8e0_4_k_cu_9ed22c45_71124cute1_E,(_ZN39_INTERNAL_f161a8e0_4_k_cu_9ed22c45_71124cuda3std3__45__cpo6cbeginE - _ZN39_INTERNAL_f161a8e0_4_k_cu_9ed22c45_71124cute1_E)
_ZN39_INTERNAL_f161a8e0_4_k_cu_9ed22c45_71124cute1_E:
	.zero		1
	.type		_ZN39_INTERNAL_f161a8e0_4_k_cu_9ed22c45_71124cuda3std3__45__cpo6cbeginE,@object
	.size		_ZN39_INTERNAL_f161a8e0_4_k_cu_9ed22c45_71124cuda3std3__45__cpo6cbeginE,(_ZN39_INTERNAL_f161a8e0_4_k_cu_9ed22c45_71124cuda3std3__48in_placeE - _ZN39_INTERNAL_f161a8e0_4_k_cu_9ed22c45_71124cuda3std3__45__cpo6cbeginE)
_ZN39_INTERNAL_f161a8e0_4_k_cu_9ed22c45_71124cuda3std3__45__cpo6cbeginE:
	.zero		1
	.type		_ZN39_INTERNAL_f161a8e0_4_k_cu_9ed22c45_71124cuda3std3__48in_placeE,@object
	.size		_ZN39_INTERNAL_f161a8e0_4_k_cu_9ed22c45_71124cuda3std3__48in_placeE,(_ZN39_INTERNAL_f161a8e0_4_k_cu_9ed22c45_71124cuda3std6ranges3__45__cpo9iter_moveE - _ZN39_INTERNAL_f161a8e0_4_k_cu_9ed22c45_71124cuda3std3__48in_placeE)
_ZN39_INTERNAL_f161a8e0_4_k_cu_9ed22c45_71124cuda3std3__48in_placeE:
	.zero		1
	.type		_ZN39_INTERNAL_f161a8e0_4_k_cu_9ed22c45_71124cuda3std6ranges3__45__cpo9iter_moveE,@object
	.size		_ZN39_INTERNAL_f161a8e0_4_k_cu_9ed22c45_71124cuda3std6ranges3__45__cpo9iter_moveE,(_ZN39_INTERNAL_f161a8e0_4_k_cu_9ed22c45_71124cuda3std3__45__cpo5beginE - _ZN39_INTERNAL_f161a8e0_4_k_cu_9ed22c45_71124cuda3std6ranges3__45__cpo9iter_moveE)
_ZN39_INTERNAL_f161a8e0_4_k_cu_9ed22c45_71124cuda3std6ranges3__45__cpo9iter_moveE:
	.zero		1
	.type		_ZN39_INTERNAL_f161a8e0_4_k_cu_9ed22c45_71124cuda3std3__45__cpo5beginE,@object
	.size		_ZN39_INTERNAL_f161a8e0_4_k_cu_9ed22c45_71124cuda3std3__45__cpo5beginE,(_ZN39_INTERNAL_f161a8e0_4_k_cu_9ed22c45_71124cuda3std3__441_GLOBAL__N__f161a8e0_4_k_cu_9ed22c45_71126ignoreE - _ZN39_INTERNAL_f161a8e0_4_k_cu_9ed22c45_71124cuda3std3__45__cpo5beginE)
_ZN39_INTERNAL_f161a8e0_4_k_cu_9ed22c45_71124cuda3std3__45__cpo5beginE:
	.zero		1
	.type		_ZN39_INTERNAL_f161a8e0_4_k_cu_9ed22c45_71124cuda3std3__441_GLOBAL__N__f161a8e0_4_k_cu_9ed22c45_71126ignoreE,@object
	.size		_ZN39_INTERNAL_f161a8e0_4_k_cu_9ed22c45_71124cuda3std3__441_GLOBAL__N__f161a8e0_4_k_cu_9ed22c45_71126ignoreE,(_ZN39_INTERNAL_f161a8e0_4_k_cu_9ed22c45_71124cute7productE - _ZN39_INTERNAL_f161a8e0_4_k_cu_9ed22c45_71124cuda3std3__441_GLOBAL__N__f161a8e0_4_k_cu_9ed22c45_71126ignoreE)
_ZN39_INTERNAL_f161a8e0_4_k_cu_9ed22c45_71124cuda3std3__441_GLOBAL__N__f161a8e0_4_k_cu_9ed22c45_71126ignoreE:
	.zero		1
	.type		_ZN39_INTERNAL_f161a8e0_4_k_cu_9ed22c45_71124cute7productE,@object
	.size		_ZN39_INTERNAL_f161a8e0_4_k_cu_9ed22c45_71124cute7productE,(_ZN39_INTERNAL_f161a8e0_4_k_cu_9ed22c45_71124cuda3std3__45__cpo3endE - _ZN39_INTERNAL_f161a8e0_4_k_cu_9ed22c45_71124cute7productE)
_ZN39_INTERNAL_f161a8e0_4_k_cu_9ed22c45_71124cute7productE:
	.zero		1
	.type		_ZN39_INTERNAL_f161a8e0_4_k_cu_9ed22c45_71124cuda3std3__45__cpo3endE,@object
	.size		_ZN39_INTERNAL_f161a8e0_4_k_cu_9ed22c45_71124cuda3std3__45__cpo3endE,(_ZN39_INTERNAL_f161a8e0_4_k_cu_9ed22c45_71124cuda3std3__419piecewise_constructE - _ZN39_INTERNAL_f161a8e0_4_k_cu_9ed22c45_71124cuda3std3__45__cpo3endE)
_ZN39_INTERNAL_f161a8e0_4_k_cu_9ed22c45_71124cuda3std3__45__cpo3endE:
	.zero		1
	.type		_ZN39_INTERNAL_f161a8e0_4_k_cu_9ed22c45_71124cuda3std3__419piecewise_constructE,@object
	.size		_ZN39_INTERNAL_f161a8e0_4_k_cu_9ed22c45_71124cuda3std3__419piecewise_constructE,(_ZN39_INTERNAL_f161a8e0_4_k_cu_9ed22c45_71124cuda3std3__45__cpo4cendE - _ZN39_INTERNAL_f161a8e0_4_k_cu_9ed22c45_71124cuda3std3__419piecewise_constructE)
_ZN39_INTERNAL_f161a8e0_4_k_cu_9ed22c45_71124cuda3std3__419piecewise_constructE:
	.zero		1
	.type		_ZN39_INTERNAL_f161a8e0_4_k_cu_9ed22c45_71124cuda3std3__45__cpo4cendE,@object
	.size		_ZN39_INTERNAL_f161a8e0_4_k_cu_9ed22c45_71124cuda3std3__45__cpo4cendE,(_ZN39_INTERNAL_f161a8e0_4_k_cu_9ed22c45_71124cuda3std6ranges3__45__cpo4swapE - _ZN39_INTERNAL_f161a8e0_4_k_cu_9ed22c45_71124cuda3std3__45__cpo4cendE)
_ZN39_INTERNAL_f161a8e0_4_k_cu_9ed22c45_71124cuda3std3__45__cpo4cendE:
	.zero		1
	.type		_ZN39_INTERNAL_f161a8e0_4_k_cu_9ed22c45_71124cuda3std6ranges3__45__cpo4swapE,@object
	.size		_ZN39_INTERNAL_f161a8e0_4_k_cu_9ed22c45_71124cuda3std6ranges3__45__cpo4swapE,(.L_8 - _ZN39_INTERNAL_f161a8e0_4_k_cu_9ed22c45_71124cuda3std6ranges3__45__cpo4swapE)
_ZN39_INTERNAL_f161a8e0_4_k_cu_9ed22c45_71124cuda3std6ranges3__45__cpo4swapE:
	.zero		1
.L_8:


//--------------------- .nv.constant0._ZN7cutlass13device_kernelINS_4gemm6kernel13GemmUniversalIN4cute5tupleIJiiiiEEENS1_10collective13CollectiveMmaINS1_34MainloopSm90TmaGmmaWarpSpecializedILi5ENS5_IJNS4_1CILi2EEENSA_ILi1EEESC_EEENS1_32KernelTmaWarpSpecializedPingpongEEENS5_IJNSA_ILi64EEENSA_ILi128EEENSA_ILi32EEEEEENS_10tfloat32_tENS5_IJlSC_lEEESK_SL_NS4_8TiledMMAINS4_8MMA_AtomIJNS4_4SM904GMMA30MMA_64x128x8_F32TF32TF32_SS_TNILNSP_7ScaleInE1ELSR_1EEEEEENS4_6LayoutINS5_IJSC_SC_SC_EEENS5_IJNSA_ILi0EEESW_SW_EEEEENS5_IJNS4_10UnderscoreESZ_SZ_EEEEENS4_13SM90_TMA_LOADENS4_14ComposedLayoutINS4_7SwizzleILi3ELi4ELi3EEENS4_18smem_ptr_flag_bitsILi32EEENSU_INS5_IJNSA_ILi8EEESI_EEENS5_IJSI_SC_EEEEEEEvNS4_8identityENS4_23SM90_TMA_LOAD_MULTICASTES1C_vS1D_EENS_8epilogue10collective6detail29Sm90TmaWarpSpecializedAdapterINS1H_15DefaultEpilogueISK_SL_SL_NS1G_6thread17LinearCombinationISK_Li1EffLNS1L_9ScaleType4KindE0ELNS_15FloatRoundStyleE2ESK_EENS1_15EpilogueDefaultEEEEEvvEEEEvNT_6ParamsE --------------------------
	.section	.nv.constant0._ZN7cutlass13device_kernelINS_4gemm6kernel13GemmUniversalIN4cute5tupleIJiiiiEEENS1_10collective13CollectiveMmaINS1_34MainloopSm90TmaGmmaWarpSpecializedILi5ENS5_IJNS4_1CILi2EEENSA_ILi1EEESC_EEENS1_32KernelTmaWarpSpecializedPingpongEEENS5_IJNSA_ILi64EEENSA_ILi128EEENSA_ILi32EEEEEENS_10tfloat32_tENS5_IJlSC_lEEESK_SL_NS4_8TiledMMAINS4_8MMA_AtomIJNS4_4SM904GMMA30MMA_64x128x8_F32TF32TF32_SS_TNILNSP_7ScaleInE1ELSR_1EEEEEENS4_6LayoutINS5_IJSC_SC_SC_EEENS5_IJNSA_ILi0EEESW_SW_EEEEENS5_IJNS4_10UnderscoreESZ_SZ_EEEEENS4_13SM90_TMA_LOADENS4_14ComposedLayoutINS4_7SwizzleILi3ELi4ELi3EEENS4_18smem_ptr_flag_bitsILi32EEENSU_INS5_IJNSA_ILi8EEESI_EEENS5_IJSI_SC_EEEEEEEvNS4_8identityENS4_23SM90_TMA_LOAD_MULTICASTES1C_vS1D_EENS_8epilogue10collective6detail29Sm90TmaWarpSpecializedAdapterINS1H_15DefaultEpilogueISK_SL_SL_NS1G_6thread17LinearCombinationISK_Li1EffLNS1L_9ScaleType4KindE0ELNS_15FloatRoundStyleE2ESK_EENS1_15EpilogueDefaultEEEEEvvEEEEvNT_6ParamsE,"a",@progbits
	.sectionflags	@""
	.align	4
.nv.constant0._ZN7cutlass13device_kernelINS_4gemm6kernel13GemmUniversalIN4cute5tupleIJiiiiEEENS1_10collective13CollectiveMmaINS1_34MainloopSm90TmaGmmaWarpSpecializedILi5ENS5_IJNS4_1CILi2EEENSA_ILi1EEESC_EEENS1_32KernelTmaWarpSpecializedPingpongEEENS5_IJNSA_ILi64EEENSA_ILi128EEENSA_ILi32EEEEEENS_10tfloat32_tENS5_IJlSC_lEEESK_SL_NS4_8TiledMMAINS4_8MMA_AtomIJNS4_4SM904GMMA30MMA_64x128x8_F32TF32TF32_SS_TNILNSP_7ScaleInE1ELSR_1EEEEEENS4_6LayoutINS5_IJSC_SC_SC_EEENS5_IJNSA_ILi0EEESW_SW_EEEEENS5_IJNS4_10UnderscoreESZ_SZ_EEEEENS4_13SM90_TMA_LOADENS4_14ComposedLayoutINS4_7SwizzleILi3ELi4ELi3EEENS4_18smem_ptr_flag_bitsILi32EEENSU_INS5_IJNSA_ILi8EEESI_EEENS5_IJSI_SC_EEEEEEEvNS4_8identityENS4_23SM90_TMA_LOAD_MULTICASTES1C_vS1D_EENS_8epilogue10collective6detail29Sm90TmaWarpSpecializedAdapterINS1H_15DefaultEpilogueISK_SL_SL_NS1G_6thread17LinearCombinationISK_Li1EffLNS1L_9ScaleType4KindE0ELNS_15FloatRoundStyleE2ESK_EENS1_15EpilogueDefaultEEEEEvvEEEEvNT_6ParamsE:
	.zero		1664


//--------------------- SYMBOLS --------------------------

	.type		.nv.reservedSmem.offset0,@object
	.size		.nv.reservedSmem.offset0,0x4
	.type		__assertfail,@function
